	.target	sm_90a

	.elftype	@"ET_EXEC"


//--------------------- .note.nv.tkinfo           --------------------------
	.section	.note.nv.tkinfo,"",@"SHT_NOTE"
	.sectionflags	@"SHF_NOTE_NV_TKINFO"
	.tkinfo
        /*0018*/ 	.word	0x00000002
        /*0030*/ 	.string	""
        /*0030*/ 	.string	"ptxas"
        /*0030*/ 	.string	"Cuda compilation tools, release 13.0, V13.0.88"
        /*0030*/ 	.string	"Build cuda_13.0.r13.0/compiler.36424714_0"
        /*0030*/ 	.string	"-arch sm_90a -m 64 "



//--------------------- .note.nv.cuinfo           --------------------------
	.section	.note.nv.cuinfo,"",@"SHT_NOTE"
	.sectionflags	@"SHF_NOTE_NV_CUINFO"
        /*0018*/ 	.short	0x0002
        /*001a*/ 	.short	0x005a
        /*001c*/ 	.short	0x0082
	.zero		2


//--------------------- .nv.info                  --------------------------
	.section	.nv.info,"",@"SHT_CUDA_INFO"
	.align	4


	//----- nvinfo : EIATTR_REGCOUNT
	.align		4
        /*0000*/ 	.byte	0x04, 0x2f
        /*0002*/ 	.short	(.L_12 - .L_11)
	.align		4
.L_11:
        /*0004*/ 	.word	index@(_ZN7cutlass13device_kernelINS_4conv6kernel13ConvUniversalINS1_16ConvProblemShapeILNS1_8OperatorE1ELi3EEENS1_10collective14CollectiveConvINS1_46MainloopSm90TmaGmmaWarpSpecializedImplicitGemmILS5_1ELi5ELi3EN4cute5tupleIJNSA_1CILi2EEENSC_ILi1EEESE_EEENS1_36KernelImplicitTmaWarpSpecializedSm90ELi1EEENSB_IJNSC_ILi256EEENSC_ILi64EEENSB_IJSJ_EEEEEENS_10bfloat16_tESM_NSA_8TiledMMAINSA_8MMA_AtomIJNSA_4SM904GMMA27MMA_64x64x16_F32BF16BF16_SSILNSQ_5MajorE0ELSS_1ELNSQ_7ScaleInE1ELST_1EEEEEENSA_6LayoutINSB_IJSE_SE_SE_EEENSB_IJNSC_ILi0EEESY_SY_EEEEENSB_IJNSA_10UnderscoreES11_S11_EEEEENS7_6detail26Sm90ImplicitGemmTileTraitsINSA_20SM90_TMA_LOAD_IM2COLENSA_14ComposedLayoutINSA_7SwizzleILi3ELi4ELi3EEENSA_18smem_ptr_flag_bitsILi16EEENSW_INSB_IJNSB_IJNSC_ILi8EEENSC_ILi32EEEEEENSB_IJSJ_SE_EEENSB_IJSE_NSC_ILi5EEEEEEEEENSB_IJNSB_IJSJ_NSC_ILi512EEEEEENSB_IJSE_SY_EEENSB_IJSY_NSC_ILi16384EEEEEEEEEEEEEvEENS15_INSA_23SM90_TMA_LOAD_MULTICASTENS17_IS19_S1B_NSW_INSB_IJS1F_NSB_IJS1C_S1C_EEES1H_EEENSB_IJS1L_S1K_NSB_IJSY_NSC_ILi4096EEEEEEEEEEEEEvEEEENS_8epilogue10collective6detail29Sm90TmaWarpSpecializedAdapterINS23_15DefaultEpilogueISM_NSB_IJNSB_IJllllEEESE_SY_EEES28_NS22_6thread17LinearCombinationISM_Li1EffLNS29_9ScaleType4KindE0ELNS_15FloatRoundStyleE2ESM_EENS_4gemm15EpilogueDefaultEEEEEvvEEEEvNT_6ParamsE)
        /*0008*/ 	.word	0x0000009a


	//----- nvinfo : EIATTR_FRAME_SIZE
	.align		4
.L_12:
        /*000c*/ 	.byte	0x04, 0x11
        /*000e*/ 	.short	(.L_14 - .L_13)
	.align		4
.L_13:
        /*0010*/ 	.word	index@(_ZN7cutlass13device_kernelINS_4conv6kernel13ConvUniversalINS1_16ConvProblemShapeILNS1_8OperatorE1ELi3EEENS1_10collective14CollectiveConvINS1_46MainloopSm90TmaGmmaWarpSpecializedImplicitGemmILS5_1ELi5ELi3EN4cute5tupleIJNSA_1CILi2EEENSC_ILi1EEESE_EEENS1_36KernelImplicitTmaWarpSpecializedSm90ELi1EEENSB_IJNSC_ILi256EEENSC_ILi64EEENSB_IJSJ_EEEEEENS_10bfloat16_tESM_NSA_8TiledMMAINSA_8MMA_AtomIJNSA_4SM904GMMA27MMA_64x64x16_F32BF16BF16_SSILNSQ_5MajorE0ELSS_1ELNSQ_7ScaleInE1ELST_1EEEEEENSA_6LayoutINSB_IJSE_SE_SE_EEENSB_IJNSC_ILi0EEESY_SY_EEEEENSB_IJNSA_10UnderscoreES11_S11_EEEEENS7_6detail26Sm90ImplicitGemmTileTraitsINSA_20SM90_TMA_LOAD_IM2COLENSA_14ComposedLayoutINSA_7SwizzleILi3ELi4ELi3EEENSA_18smem_ptr_flag_bitsILi16EEENSW_INSB_IJNSB_IJNSC_ILi8EEENSC_ILi32EEEEEENSB_IJSJ_SE_EEENSB_IJSE_NSC_ILi5EEEEEEEEENSB_IJNSB_IJSJ_NSC_ILi512EEEEEENSB_IJSE_SY_EEENSB_IJSY_NSC_ILi16384EEEEEEEEEEEEEvEENS15_INSA_23SM90_TMA_LOAD_MULTICASTENS17_IS19_S1B_NSW_INSB_IJS1F_NSB_IJS1C_S1C_EEES1H_EEENSB_IJS1L_S1K_NSB_IJSY_NSC_ILi4096EEEEEEEEEEEEEvEEEENS_8epilogue10collective6detail29Sm90TmaWarpSpecializedAdapterINS23_15DefaultEpilogueISM_NSB_IJNSB_IJllllEEESE_SY_EEES28_NS22_6thread17LinearCombinationISM_Li1EffLNS29_9ScaleType4KindE0ELNS_15FloatRoundStyleE2ESM_EENS_4gemm15EpilogueDefaultEEEEEvvEEEEvNT_6ParamsE)
        /*0014*/ 	.word	0x00000000


	//----- nvinfo : EIATTR_MIN_STACK_SIZE
	.align		4
.L_14:
        /*0018*/ 	.byte	0x04, 0x12
        /*001a*/ 	.short	(.L_16 - .L_15)
	.align		4
.L_15:
        /*001c*/ 	.word	index@(_ZN7cutlass13device_kernelINS_4conv6kernel13ConvUniversalINS1_16ConvProblemShapeILNS1_8OperatorE1ELi3EEENS1_10collective14CollectiveConvINS1_46MainloopSm90TmaGmmaWarpSpecializedImplicitGemmILS5_1ELi5ELi3EN4cute5tupleIJNSA_1CILi2EEENSC_ILi1EEESE_EEENS1_36KernelImplicitTmaWarpSpecializedSm90ELi1EEENSB_IJNSC_ILi256EEENSC_ILi64EEENSB_IJSJ_EEEEEENS_10bfloat16_tESM_NSA_8TiledMMAINSA_8MMA_AtomIJNSA_4SM904GMMA27MMA_64x64x16_F32BF16BF16_SSILNSQ_5MajorE0ELSS_1ELNSQ_7ScaleInE1ELST_1EEEEEENSA_6LayoutINSB_IJSE_SE_SE_EEENSB_IJNSC_ILi0EEESY_SY_EEEEENSB_IJNSA_10UnderscoreES11_S11_EEEEENS7_6detail26Sm90ImplicitGemmTileTraitsINSA_20SM90_TMA_LOAD_IM2COLENSA_14ComposedLayoutINSA_7SwizzleILi3ELi4ELi3EEENSA_18smem_ptr_flag_bitsILi16EEENSW_INSB_IJNSB_IJNSC_ILi8EEENSC_ILi32EEEEEENSB_IJSJ_SE_EEENSB_IJSE_NSC_ILi5EEEEEEEEENSB_IJNSB_IJSJ_NSC_ILi512EEEEEENSB_IJSE_SY_EEENSB_IJSY_NSC_ILi16384EEEEEEEEEEEEEvEENS15_INSA_23SM90_TMA_LOAD_MULTICASTENS17_IS19_S1B_NSW_INSB_IJS1F_NSB_IJS1C_S1C_EEES1H_EEENSB_IJS1L_S1K_NSB_IJSY_NSC_ILi4096EEEEEEEEEEEEEvEEEENS_8epilogue10collective6detail29Sm90TmaWarpSpecializedAdapterINS23_15DefaultEpilogueISM_NSB_IJNSB_IJllllEEESE_SY_EEES28_NS22_6thread17LinearCombinationISM_Li1EffLNS29_9ScaleType4KindE0ELNS_15FloatRoundStyleE2ESM_EENS_4gemm15EpilogueDefaultEEEEEvvEEEEvNT_6ParamsE)
        /*0020*/ 	.word	0x00000000
.L_16:


//--------------------- .nv.compat                --------------------------
	.section	.nv.compat,"",@"SHT_CUDA_COMPAT_INFO"
	.align	4
        /*0000*/ 	.byte	0x02, 0x09, 0x01, 0x00, 0x02, 0x02, 0x04, 0x00, 0x02, 0x05, 0x05, 0x00, 0x03, 0x07, 0x01, 0x01
        /*0010*/ 	.byte	0x02, 0x03, 0x01, 0x00, 0x02, 0x06, 0x01, 0x00, 0x04, 0x0b, 0x08, 0x00, 0x00, 0x00, 0x00, 0x00
        /*0020*/ 	.byte	0x00, 0x00, 0x00, 0x00


//--------------------- .nv.info._ZN7cutlass13device_kernelINS_4conv6kernel13ConvUniversalINS1_16ConvProblemShapeILNS1_8OperatorE1ELi3EEENS1_10collective14CollectiveConvINS1_46MainloopSm90TmaGmmaWarpSpecializedImplicitGemmILS5_1ELi5ELi3EN4cute5tupleIJNSA_1CILi2EEENSC_ILi1EEESE_EEENS1_36KernelImplicitTmaWarpSpecializedSm90ELi1EEENSB_IJNSC_ILi256EEENSC_ILi64EEENSB_IJSJ_EEEEEENS_10bfloat16_tESM_NSA_8TiledMMAINSA_8MMA_AtomIJNSA_4SM904GMMA27MMA_64x64x16_F32BF16BF16_SSILNSQ_5MajorE0ELSS_1ELNSQ_7ScaleInE1ELST_1EEEEEENSA_6LayoutINSB_IJSE_SE_SE_EEENSB_IJNSC_ILi0EEESY_SY_EEEEENSB_IJNSA_10UnderscoreES11_S11_EEEEENS7_6detail26Sm90ImplicitGemmTileTraitsINSA_20SM90_TMA_LOAD_IM2COLENSA_14ComposedLayoutINSA_7SwizzleILi3ELi4ELi3EEENSA_18smem_ptr_flag_bitsILi16EEENSW_INSB_IJNSB_IJNSC_ILi8EEENSC_ILi32EEEEEENSB_IJSJ_SE_EEENSB_IJSE_NSC_ILi5EEEEEEEEENSB_IJNSB_IJSJ_NSC_ILi512EEEEEENSB_IJSE_SY_EEENSB_IJSY_NSC_ILi16384EEEEEEEEEEEEEvEENS15_INSA_23SM90_TMA_LOAD_MULTICASTENS17_IS19_S1B_NSW_INSB_IJS1F_NSB_IJS1C_S1C_EEES1H_EEENSB_IJS1L_S1K_NSB_IJSY_NSC_ILi4096EEEEEEEEEEEEEvEEEENS_8epilogue10collective6detail29Sm90TmaWarpSpecializedAdapterINS23_15DefaultEpilogueISM_NSB_IJNSB_IJllllEEESE_SY_EEES28_NS22_6thread17LinearCombinationISM_Li1EffLNS29_9ScaleType4KindE0ELNS_15FloatRoundStyleE2ESM_EENS_4gemm15EpilogueDefaultEEEEEvvEEEEvNT_6ParamsE --------------------------
	.section	.nv.info._ZN7cutlass13device_kernelINS_4conv6kernel13ConvUniversalINS1_16ConvProblemShapeILNS1_8OperatorE1ELi3EEENS1_10collective14CollectiveConvINS1_46MainloopSm90TmaGmmaWarpSpecializedImplicitGemmILS5_1ELi5ELi3EN4cute5tupleIJNSA_1CILi2EEENSC_ILi1EEESE_EEENS1_36KernelImplicitTmaWarpSpecializedSm90ELi1EEENSB_IJNSC_ILi256EEENSC_ILi64EEENSB_IJSJ_EEEEEENS_10bfloat16_tESM_NSA_8TiledMMAINSA_8MMA_AtomIJNSA_4SM904GMMA27MMA_64x64x16_F32BF16BF16_SSILNSQ_5MajorE0ELSS_1ELNSQ_7ScaleInE1ELST_1EEEEEENSA_6LayoutINSB_IJSE_SE_SE_EEENSB_IJNSC_ILi0EEESY_SY_EEEEENSB_IJNSA_10UnderscoreES11_S11_EEEEENS7_6detail26Sm90ImplicitGemmTileTraitsINSA_20SM90_TMA_LOAD_IM2COLENSA_14ComposedLayoutINSA_7SwizzleILi3ELi4ELi3EEENSA_18smem_ptr_flag_bitsILi16EEENSW_INSB_IJNSB_IJNSC_ILi8EEENSC_ILi32EEEEEENSB_IJSJ_SE_EEENSB_IJSE_NSC_ILi5EEEEEEEEENSB_IJNSB_IJSJ_NSC_ILi512EEEEEENSB_IJSE_SY_EEENSB_IJSY_NSC_ILi16384EEEEEEEEEEEEEvEENS15_INSA_23SM90_TMA_LOAD_MULTICASTENS17_IS19_S1B_NSW_INSB_IJS1F_NSB_IJS1C_S1C_EEES1H_EEENSB_IJS1L_S1K_NSB_IJSY_NSC_ILi4096EEEEEEEEEEEEEvEEEENS_8epilogue10collective6detail29Sm90TmaWarpSpecializedAdapterINS23_15DefaultEpilogueISM_NSB_IJNSB_IJllllEEESE_SY_EEES28_NS22_6thread17LinearCombinationISM_Li1EffLNS29_9ScaleType4KindE0ELNS_15FloatRoundStyleE2ESM_EENS_4gemm15EpilogueDefaultEEEEEvvEEEEvNT_6ParamsE,"",@"SHT_CUDA_INFO"
	.sectionflags	@""
	.align	4


	//----- nvinfo : EIATTR_CUDA_API_VERSION
	.align		4
        /*0000*/ 	.byte	0x04, 0x37
        /*0002*/ 	.short	(.L_18 - .L_17)
.L_17:
        /*0004*/ 	.word	0x00000082


	//----- nvinfo : EIATTR_KPARAM_INFO
	.align		4
.L_18:
        /*0008*/ 	.byte	0x04, 0x17
        /*000a*/ 	.short	(.L_20 - .L_19)
.L_19:
        /*000c*/ 	.word	0x00000000
        /*0010*/ 	.short	0x0000
        /*0012*/ 	.short	0x0070
        /*0014*/ 	.byte	0x00, 0xf0, 0x01, 0x10


	//----- nvinfo : EIATTR_SPARSE_MMA_MASK
	.align		4
.L_20:
        /*0018*/ 	.byte	0x03, 0x50
        /*001a*/ 	.short	0x0000


	//----- nvinfo : EIATTR_MAXREG_COUNT
	.align		4
        /*001c*/ 	.byte	0x03, 0x1b
        /*001e*/ 	.short	0x00ff


	//----- nvinfo : EIATTR_NUM_BARRIERS
	.align		4
        /*0020*/ 	.byte	0x02, 0x4c
        /*0022*/ 	.byte	0x01
	.zero		1


	//----- nvinfo : EIATTR_MERCURY_ISA_VERSION
	.align		4
        /*0024*/ 	.byte	0x03, 0x5f
        /*0026*/ 	.short	0x0101


	//----- nvinfo : EIATTR_COOP_GROUP_MASK_REGIDS
	.align		4
        /*0028*/ 	.byte	0x04, 0x29
        /*002a*/ 	.short	(.L_22 - .L_21)


	//   ....[0]....
.L_21:
        /*002c*/ 	.word	0xffffffff


	//   ....[1]....
        /*0030*/ 	.word	0xffffffff


	//   ....[2]....
        /*0034*/ 	.word	0xffffffff


	//   ....[3]....
        /*0038*/ 	.word	0xffffffff


	//----- nvinfo : EIATTR_COOP_GROUP_INSTR_OFFSETS
	.align		4
.L_22:
        /*003c*/ 	.byte	0x04, 0x28
        /*003e*/ 	.short	(.L_24 - .L_23)


	//   ....[0]....
.L_23:
        /*0040*/ 	.word	0x00000070


	//   ....[1]....
        /*0044*/ 	.word	0x00000080


	//   ....[2]....
        /*0048*/ 	.word	0x00000140


	//   ....[3]....
        /*004c*/ 	.word	0x000006c0


	//----- nvinfo : EIATTR_MBARRIER_INSTR_OFFSETS
	.align		4
.L_24:
        /*0050*/ 	.byte	0x04, 0x39
        /*0052*/ 	.short	(.L_26 - .L_25)


	//   ....[0]....
.L_25:
        /*0054*/ 	.word	0x000002f0
        /*0058*/ 	.word	0x000000ff
        /*005c*/ 	.word	0x00032000
        /*0060*/ 	.short	0x0100
        /*0062*/ 	.byte	0x08
	.zero		1


	//   ....[1]....
        /*0064*/ 	.word	0x00000300
        /*0068*/ 	.word	0x000000ff
        /*006c*/ 	.word	0x00032028
        /*0070*/ 	.short	0x0100
        /*0072*/ 	.byte	0x08
	.zero		1


	//   ....[2]....
        /*0074*/ 	.word	0x00000310
        /*0078*/ 	.word	0x000000ff
        /*007c*/ 	.word	0x00032008
        /*0080*/ 	.short	0x0100
        /*0082*/ 	.byte	0x08
	.zero		1


	//   ....[3]....
        /*0084*/ 	.word	0x00000320
        /*0088*/ 	.word	0x000000ff
        /*008c*/ 	.word	0x00032030
        /*0090*/ 	.short	0x0100
        /*0092*/ 	.byte	0x08
	.zero		1


	//   ....[4]....
        /*0094*/ 	.word	0x00000330
        /*0098*/ 	.word	0x000000ff
        /*009c*/ 	.word	0x00032010
        /*00a0*/ 	.short	0x0100
        /*00a2*/ 	.byte	0x08
	.zero		1


	//   ....[5]....
        /*00a4*/ 	.word	0x00000340
        /*00a8*/ 	.word	0x000000ff
        /*00ac*/ 	.word	0x00032038
        /*00b0*/ 	.short	0x0100
        /*00b2*/ 	.byte	0x08
	.zero		1


	//   ....[6]....
        /*00b4*/ 	.word	0x00000350
        /*00b8*/ 	.word	0x000000ff
        /*00bc*/ 	.word	0x00032018
        /*00c0*/ 	.short	0x0100
        /*00c2*/ 	.byte	0x08
	.zero		1


	//   ....[7]....
        /*00c4*/ 	.word	0x00000360
        /*00c8*/ 	.word	0x000000ff
        /*00cc*/ 	.word	0x00032040
        /*00d0*/ 	.short	0x0100
        /*00d2*/ 	.byte	0x08
	.zero		1


	//   ....[8]....
        /*00d4*/ 	.word	0x00000370
        /*00d8*/ 	.word	0x000000ff
        /*00dc*/ 	.word	0x00032020
        /*00e0*/ 	.short	0x0100
        /*00e2*/ 	.byte	0x08
	.zero		1


	//   ....[9]....
        /*00e4*/ 	.word	0x00000380
        /*00e8*/ 	.word	0x000000ff
        /*00ec*/ 	.word	0x00032048
        /*00f0*/ 	.short	0x0100
        /*00f2*/ 	.byte	0x08
	.zero		1


	//   ....[10]....
        /*00f4*/ 	.word	0x00000f30
        /*00f8*/ 	.word	0x00000006
        /*00fc*/ 	.word	0x00032000
        /*0100*/ 	.short	0x010a
        /*0102*/ 	.byte	0x3f
	.zero		1


	//   ....[11]....
        /*0104*/ 	.word	0x000015b0
        /*0108*/ 	.word	0x00000008
        /*010c*/ 	.word	0x00032000
        /*0110*/ 	.short	0x010a
        /*0112*/ 	.byte	0x3f
	.zero		1


	//   ....[12]....
        /*0114*/ 	.word	0x00001b00
        /*0118*/ 	.word	0x00000007
        /*011c*/ 	.word	0x00000000
        /*0120*/ 	.short	0x0101
        /*0122*/ 	.byte	0x3f
	.zero		1


	//   ....[13]....
        /*0124*/ 	.word	0x00001d30
        /*0128*/ 	.word	0x00000003
        /*012c*/ 	.word	0x00000000
        /*0130*/ 	.short	0x0101
        /*0132*/ 	.byte	0x3f
	.zero		1


	//   ....[14]....
        /*0134*/ 	.word	0x0000c3f0
        /*0138*/ 	.word	0x0000000d
        /*013c*/ 	.word	0x00032028
        /*0140*/ 	.short	0x010a
        /*0142*/ 	.byte	0x3f
	.zero		1


	//   ....[15]....
        /*0144*/ 	.word	0x0000cc10
        /*0148*/ 	.word	0x00000004
        /*014c*/ 	.word	0x00000000
        /*0150*/ 	.short	0x010a
        /*0152*/ 	.byte	0x3f
	.zero		1


	//   ....[16]....
        /*0154*/ 	.word	0x0000ccc0
        /*0158*/ 	.word	0x00000000
        /*015c*/ 	.word	0x00000000
        /*0160*/ 	.short	0x010a
        /*0162*/ 	.byte	0x3f
	.zero		1


	//   ....[17]....
        /*0164*/ 	.word	0x0000cd70
        /*0168*/ 	.word	0x00000000
        /*016c*/ 	.word	0x00000000
        /*0170*/ 	.short	0x010a
        /*0172*/ 	.byte	0x3f
	.zero		1


	//   ....[18]....
        /*0174*/ 	.word	0x0000ce20
        /*0178*/ 	.word	0x00000000
        /*017c*/ 	.word	0x00000000
        /*0180*/ 	.short	0x010a
        /*0182*/ 	.byte	0x3f
	.zero		1


	//   ....[19]....
        /*0184*/ 	.word	0x0000ced0
        /*0188*/ 	.word	0x00000003
        /*018c*/ 	.word	0x00000000
        /*0190*/ 	.short	0x010a
        /*0192*/ 	.byte	0x3f
	.zero		1


	//----- nvinfo : EIATTR_NUM_MBARRIERS
	.align		4
.L_26:
        /*0194*/ 	.byte	0x03, 0x38
        /*0196*/ 	.short	0x000a


	//----- nvinfo : EIATTR_EXIT_INSTR_OFFSETS
	.align		4
        /*0198*/ 	.byte	0x04, 0x1c
        /*019a*/ 	.short	(.L_28 - .L_27)


	//   ....[0]....
.L_27:
        /*019c*/ 	.word	0x00000a60


	//   ....[1]....
        /*01a0*/ 	.word	0x00001e90


	//   ....[2]....
        /*01a4*/ 	.word	0x00008f30


	//   ....[3]....
        /*01a8*/ 	.word	0x00008f70


	//   ....[4]....
        /*01ac*/ 	.word	0x0000c1c0


	//   ....[5]....
        /*01b0*/ 	.word	0x0000c200


	//   ....[6]....
        /*01b4*/ 	.word	0x0000c220


	//   ....[7]....
        /*01b8*/ 	.word	0x0000cb00


	//   ....[8]....
        /*01bc*/ 	.word	0x0000cf00


	//----- nvinfo : EIATTR_MAX_THREADS
	.align		4
.L_28:
        /*01c0*/ 	.byte	0x04, 0x05
        /*01c2*/ 	.short	(.L_30 - .L_29)
.L_29:
        /*01c4*/ 	.word	0x00000100
        /*01c8*/ 	.word	0x00000001
        /*01cc*/ 	.word	0x00000001


	//----- nvinfo : EIATTR_CRS_STACK_SIZE
	.align		4
.L_30:
        /*01d0*/ 	.byte	0x04, 0x1e
        /*01d2*/ 	.short	(.L_32 - .L_31)
.L_31:
        /*01d4*/ 	.word	0x00000000


	//----- nvinfo : EIATTR_CBANK_PARAM_SIZE
	.align		4
.L_32:
        /*01d8*/ 	.byte	0x03, 0x19
        /*01da*/ 	.short	0x0470


	//----- nvinfo : EIATTR_PARAM_CBANK
	.align		4
        /*01dc*/ 	.byte	0x04, 0x0a
        /*01de*/ 	.short	(.L_34 - .L_33)
	.align		4
.L_33:
        /*01e0*/ 	.word	index@(.nv.constant0._ZN7cutlass13device_kernelINS_4conv6kernel13ConvUniversalINS1_16ConvProblemShapeILNS1_8OperatorE1ELi3EEENS1_10collective14CollectiveConvINS1_46MainloopSm90TmaGmmaWarpSpecializedImplicitGemmILS5_1ELi5ELi3EN4cute5tupleIJNSA_1CILi2EEENSC_ILi1EEESE_EEENS1_36KernelImplicitTmaWarpSpecializedSm90ELi1EEENSB_IJNSC_ILi256EEENSC_ILi64EEENSB_IJSJ_EEEEEENS_10bfloat16_tESM_NSA_8TiledMMAINSA_8MMA_AtomIJNSA_4SM904GMMA27MMA_64x64x16_F32BF16BF16_SSILNSQ_5MajorE0ELSS_1ELNSQ_7ScaleInE1ELST_1EEEEEENSA_6LayoutINSB_IJSE_SE_SE_EEENSB_IJNSC_ILi0EEESY_SY_EEEEENSB_IJNSA_10UnderscoreES11_S11_EEEEENS7_6detail26Sm90ImplicitGemmTileTraitsINSA_20SM90_TMA_LOAD_IM2COLENSA_14ComposedLayoutINSA_7SwizzleILi3ELi4ELi3EEENSA_18smem_ptr_flag_bitsILi16EEENSW_INSB_IJNSB_IJNSC_ILi8EEENSC_ILi32EEEEEENSB_IJSJ_SE_EEENSB_IJSE_NSC_ILi5EEEEEEEEENSB_IJNSB_IJSJ_NSC_ILi512EEEEEENSB_IJSE_SY_EEENSB_IJSY_NSC_ILi16384EEEEEEEEEEEEEvEENS15_INSA_23SM90_TMA_LOAD_MULTICASTENS17_IS19_S1B_NSW_INSB_IJS1F_NSB_IJS1C_S1C_EEES1H_EEENSB_IJS1L_S1K_NSB_IJSY_NSC_ILi4096EEEEEEEEEEEEEvEEEENS_8epilogue10collective6detail29Sm90TmaWarpSpecializedAdapterINS23_15DefaultEpilogueISM_NSB_IJNSB_IJllllEEESE_SY_EEES28_NS22_6thread17LinearCombinationISM_Li1EffLNS29_9ScaleType4KindE0ELNS_15FloatRoundStyleE2ESM_EENS_4gemm15EpilogueDefaultEEEEEvvEEEEvNT_6ParamsE)
        /*01e4*/ 	.short	0x0210
        /*01e6*/ 	.short	0x0470


	//----- nvinfo : EIATTR_SW_WAR
	.align		4
.L_34:
        /*01e8*/ 	.byte	0x04, 0x36
        /*01ea*/ 	.short	(.L_36 - .L_35)
.L_35:
        /*01ec*/ 	.word	0x00000008
.L_36:


//--------------------- .nv.callgraph             --------------------------
	.section	.nv.callgraph,"",@"SHT_CUDA_CALLGRAPH"
	.align	4
	.sectionentsize	8
	.align		4
        /*0000*/ 	.word	0x00000000
	.align		4
        /*0004*/ 	.word	0xffffffff
	.align		4
        /*0008*/ 	.word	0x00000000
	.align		4
        /*000c*/ 	.word	0xfffffffe
	.align		4
        /*0010*/ 	.word	0x00000000
	.align		4
        /*0014*/ 	.word	0xfffffffd
	.align		4
        /*0018*/ 	.word	0x00000000
	.align		4
        /*001c*/ 	.word	0xfffffffc


//--------------------- .nv.constant4             --------------------------
	.section	.nv.constant4,"a",@progbits
	.align	8
	.align		8
.nv.constant4:
        /*0000*/ 	.dword	_ZN39_INTERNAL_8dceebcb_4_k_cu_ca9e94b0_29374cuda3std3__45__cpo5beginE
	.align		8
        /*0008*/ 	.dword	_ZN39_INTERNAL_8dceebcb_4_k_cu_ca9e94b0_29374cuda3std3__45__cpo3endE
	.align		8
        /*0010*/ 	.dword	_ZN39_INTERNAL_8dceebcb_4_k_cu_ca9e94b0_29374cuda3std3__45__cpo6cbeginE
	.align		8
        /*0018*/ 	.dword	_ZN39_INTERNAL_8dceebcb_4_k_cu_ca9e94b0_29374cuda3std3__45__cpo4cendE
	.align		8
        /*0020*/ 	.dword	_ZN39_INTERNAL_8dceebcb_4_k_cu_ca9e94b0_29374cuda3std3__441_GLOBAL__N__8dceebcb_4_k_cu_ca9e94b0_29376ignoreE
	.align		8
        /*0028*/ 	.dword	_ZN39_INTERNAL_8dceebcb_4_k_cu_ca9e94b0_29374cuda3std3__419piecewise_constructE
	.align		8
        /*0030*/ 	.dword	_ZN39_INTERNAL_8dceebcb_4_k_cu_ca9e94b0_29374cuda3std3__48in_placeE
	.align		8
        /*0038*/ 	.dword	_ZN39_INTERNAL_8dceebcb_4_k_cu_ca9e94b0_29374cuda3std6ranges3__45__cpo4swapE
	.align		8
        /*0040*/ 	.dword	_ZN39_INTERNAL_8dceebcb_4_k_cu_ca9e94b0_29374cuda3std6ranges3__45__cpo9iter_moveE
	.align		8
        /*0048*/ 	.dword	_ZN39_INTERNAL_8dceebcb_4_k_cu_ca9e94b0_29374cute7productE
	.align		8
        /*0050*/ 	.dword	_ZN39_INTERNAL_8dceebcb_4_k_cu_ca9e94b0_29374cute1_E


//--------------------- .text._ZN7cutlass13device_kernelINS_4conv6kernel13ConvUniversalINS1_16ConvProblemShapeILNS1_8OperatorE1ELi3EEENS1_10collective14CollectiveConvINS1_46MainloopSm90TmaGmmaWarpSpecializedImplicitGemmILS5_1ELi5ELi3EN4cute5tupleIJNSA_1CILi2EEENSC_ILi1EEESE_EEENS1_36KernelImplicitTmaWarpSpecializedSm90ELi1EEENSB_IJNSC_ILi256EEENSC_ILi64EEENSB_IJSJ_EEEEEENS_10bfloat16_tESM_NSA_8TiledMMAINSA_8MMA_AtomIJNSA_4SM904GMMA27MMA_64x64x16_F32BF16BF16_SSILNSQ_5MajorE0ELSS_1ELNSQ_7ScaleInE1ELST_1EEEEEENSA_6LayoutINSB_IJSE_SE_SE_EEENSB_IJNSC_ILi0EEESY_SY_EEEEENSB_IJNSA_10UnderscoreES11_S11_EEEEENS7_6detail26Sm90ImplicitGemmTileTraitsINSA_20SM90_TMA_LOAD_IM2COLENSA_14ComposedLayoutINSA_7SwizzleILi3ELi4ELi3EEENSA_18smem_ptr_flag_bitsILi16EEENSW_INSB_IJNSB_IJNSC_ILi8EEENSC_ILi32EEEEEENSB_IJSJ_SE_EEENSB_IJSE_NSC_ILi5EEEEEEEEENSB_IJNSB_IJSJ_NSC_ILi512EEEEEENSB_IJSE_SY_EEENSB_IJSY_NSC_ILi16384EEEEEEEEEEEEEvEENS15_INSA_23SM90_TMA_LOAD_MULTICASTENS17_IS19_S1B_NSW_INSB_IJS1F_NSB_IJS1C_S1C_EEES1H_EEENSB_IJS1L_S1K_NSB_IJSY_NSC_ILi4096EEEEEEEEEEEEEvEEEENS_8epilogue10collective6detail29Sm90TmaWarpSpecializedAdapterINS23_15DefaultEpilogueISM_NSB_IJNSB_IJllllEEESE_SY_EEES28_NS22_6thread17LinearCombinationISM_Li1EffLNS29_9ScaleType4KindE0ELNS_15FloatRoundStyleE2ESM_EENS_4gemm15EpilogueDefaultEEEEEvvEEEEvNT_6ParamsE --------------------------
	.section	.text._ZN7cutlass13device_kernelINS_4conv6kernel13ConvUniversalINS1_16ConvProblemShapeILNS1_8OperatorE1ELi3EEENS1_10collective14CollectiveConvINS1_46MainloopSm90TmaGmmaWarpSpecializedImplicitGemmILS5_1ELi5ELi3EN4cute5tupleIJNSA_1CILi2EEENSC_ILi1EEESE_EEENS1_36KernelImplicitTmaWarpSpecializedSm90ELi1EEENSB_IJNSC_ILi256EEENSC_ILi64EEENSB_IJSJ_EEEEEENS_10bfloat16_tESM_NSA_8TiledMMAINSA_8MMA_AtomIJNSA_4SM904GMMA27MMA_64x64x16_F32BF16BF16_SSILNSQ_5MajorE0ELSS_1ELNSQ_7ScaleInE1ELST_1EEEEEENSA_6LayoutINSB_IJSE_SE_SE_EEENSB_IJNSC_ILi0EEESY_SY_EEEEENSB_IJNSA_10UnderscoreES11_S11_EEEEENS7_6detail26Sm90ImplicitGemmTileTraitsINSA_20SM90_TMA_LOAD_IM2COLENSA_14ComposedLayoutINSA_7SwizzleILi3ELi4ELi3EEENSA_18smem_ptr_flag_bitsILi16EEENSW_INSB_IJNSB_IJNSC_ILi8EEENSC_ILi32EEEEEENSB_IJSJ_SE_EEENSB_IJSE_NSC_ILi5EEEEEEEEENSB_IJNSB_IJSJ_NSC_ILi512EEEEEENSB_IJSE_SY_EEENSB_IJSY_NSC_ILi16384EEEEEEEEEEEEEvEENS15_INSA_23SM90_TMA_LOAD_MULTICASTENS17_IS19_S1B_NSW_INSB_IJS1F_NSB_IJS1C_S1C_EEES1H_EEENSB_IJS1L_S1K_NSB_IJSY_NSC_ILi4096EEEEEEEEEEEEEvEEEENS_8epilogue10collective6detail29Sm90TmaWarpSpecializedAdapterINS23_15DefaultEpilogueISM_NSB_IJNSB_IJllllEEESE_SY_EEES28_NS22_6thread17LinearCombinationISM_Li1EffLNS29_9ScaleType4KindE0ELNS_15FloatRoundStyleE2ESM_EENS_4gemm15EpilogueDefaultEEEEEvvEEEEvNT_6ParamsE,"ax",@progbits
	.align	128
.text._ZN7cutlass13device_kernelINS_4conv6kernel13ConvUniversalINS1_16ConvProblemShapeILNS1_8OperatorE1ELi3EEENS1_10collective14CollectiveConvINS1_46MainloopSm90TmaGmmaWarpSpecializedImplicitGemmILS5_1ELi5ELi3EN4cute5tupleIJNSA_1CILi2EEENSC_ILi1EEESE_EEENS1_36KernelImplicitTmaWarpSpecializedSm90ELi1EEENSB_IJNSC_ILi256EEENSC_ILi64EEENSB_IJSJ_EEEEEENS_10bfloat16_tESM_NSA_8TiledMMAINSA_8MMA_AtomIJNSA_4SM904GMMA27MMA_64x64x16_F32BF16BF16_SSILNSQ_5MajorE0ELSS_1ELNSQ_7ScaleInE1ELST_1EEEEEENSA_6LayoutINSB_IJSE_SE_SE_EEENSB_IJNSC_ILi0EEESY_SY_EEEEENSB_IJNSA_10UnderscoreES11_S11_EEEEENS7_6detail26Sm90ImplicitGemmTileTraitsINSA_20SM90_TMA_LOAD_IM2COLENSA_14ComposedLayoutINSA_7SwizzleILi3ELi4ELi3EEENSA_18smem_ptr_flag_bitsILi16EEENSW_INSB_IJNSB_IJNSC_ILi8EEENSC_ILi32EEEEEENSB_IJSJ_SE_EEENSB_IJSE_NSC_ILi5EEEEEEEEENSB_IJNSB_IJSJ_NSC_ILi512EEEEEENSB_IJSE_SY_EEENSB_IJSY_NSC_ILi16384EEEEEEEEEEEEEvEENS15_INSA_23SM90_TMA_LOAD_MULTICASTENS17_IS19_S1B_NSW_INSB_IJS1F_NSB_IJS1C_S1C_EEES1H_EEENSB_IJS1L_S1K_NSB_IJSY_NSC_ILi4096EEEEEEEEEEEEEvEEEENS_8epilogue10collective6detail29Sm90TmaWarpSpecializedAdapterINS23_15DefaultEpilogueISM_NSB_IJNSB_IJllllEEESE_SY_EEES28_NS22_6thread17LinearCombinationISM_Li1EffLNS29_9ScaleType4KindE0ELNS_15FloatRoundStyleE2ESM_EENS_4gemm15EpilogueDefaultEEEEEvvEEEEvNT_6ParamsE:
        .type           _ZN7cutlass13device_kernelINS_4conv6kernel13ConvUniversalINS1_16ConvProblemShapeILNS1_8OperatorE1ELi3EEENS1_10collective14CollectiveConvINS1_46MainloopSm90TmaGmmaWarpSpecializedImplicitGemmILS5_1ELi5ELi3EN4cute5tupleIJNSA_1CILi2EEENSC_ILi1EEESE_EEENS1_36KernelImplicitTmaWarpSpecializedSm90ELi1EEENSB_IJNSC_ILi256EEENSC_ILi64EEENSB_IJSJ_EEEEEENS_10bfloat16_tESM_NSA_8TiledMMAINSA_8MMA_AtomIJNSA_4SM904GMMA27MMA_64x64x16_F32BF16BF16_SSILNSQ_5MajorE0ELSS_1ELNSQ_7ScaleInE1ELST_1EEEEEENSA_6LayoutINSB_IJSE_SE_SE_EEENSB_IJNSC_ILi0EEESY_SY_EEEEENSB_IJNSA_10UnderscoreES11_S11_EEEEENS7_6detail26Sm90ImplicitGemmTileTraitsINSA_20SM90_TMA_LOAD_IM2COLENSA_14ComposedLayoutINSA_7SwizzleILi3ELi4ELi3EEENSA_18smem_ptr_flag_bitsILi16EEENSW_INSB_IJNSB_IJNSC_ILi8EEENSC_ILi32EEEEEENSB_IJSJ_SE_EEENSB_IJSE_NSC_ILi5EEEEEEEEENSB_IJNSB_IJSJ_NSC_ILi512EEEEEENSB_IJSE_SY_EEENSB_IJSY_NSC_ILi16384EEEEEEEEEEEEEvEENS15_INSA_23SM90_TMA_LOAD_MULTICASTENS17_IS19_S1B_NSW_INSB_IJS1F_NSB_IJS1C_S1C_EEES1H_EEENSB_IJS1L_S1K_NSB_IJSY_NSC_ILi4096EEEEEEEEEEEEEvEEEENS_8epilogue10collective6detail29Sm90TmaWarpSpecializedAdapterINS23_15DefaultEpilogueISM_NSB_IJNSB_IJllllEEESE_SY_EEES28_NS22_6thread17LinearCombinationISM_Li1EffLNS29_9ScaleType4KindE0ELNS_15FloatRoundStyleE2ESM_EENS_4gemm15EpilogueDefaultEEEEEvvEEEEvNT_6ParamsE,@function
        .size           _ZN7cutlass13device_kernelINS_4conv6kernel13ConvUniversalINS1_16ConvProblemShapeILNS1_8OperatorE1ELi3EEENS1_10collective14CollectiveConvINS1_46MainloopSm90TmaGmmaWarpSpecializedImplicitGemmILS5_1ELi5ELi3EN4cute5tupleIJNSA_1CILi2EEENSC_ILi1EEESE_EEENS1_36KernelImplicitTmaWarpSpecializedSm90ELi1EEENSB_IJNSC_ILi256EEENSC_ILi64EEENSB_IJSJ_EEEEEENS_10bfloat16_tESM_NSA_8TiledMMAINSA_8MMA_AtomIJNSA_4SM904GMMA27MMA_64x64x16_F32BF16BF16_SSILNSQ_5MajorE0ELSS_1ELNSQ_7ScaleInE1ELST_1EEEEEENSA_6LayoutINSB_IJSE_SE_SE_EEENSB_IJNSC_ILi0EEESY_SY_EEEEENSB_IJNSA_10UnderscoreES11_S11_EEEEENS7_6detail26Sm90ImplicitGemmTileTraitsINSA_20SM90_TMA_LOAD_IM2COLENSA_14ComposedLayoutINSA_7SwizzleILi3ELi4ELi3EEENSA_18smem_ptr_flag_bitsILi16EEENSW_INSB_IJNSB_IJNSC_ILi8EEENSC_ILi32EEEEEENSB_IJSJ_SE_EEENSB_IJSE_NSC_ILi5EEEEEEEEENSB_IJNSB_IJSJ_NSC_ILi512EEEEEENSB_IJSE_SY_EEENSB_IJSY_NSC_ILi16384EEEEEEEEEEEEEvEENS15_INSA_23SM90_TMA_LOAD_MULTICASTENS17_IS19_S1B_NSW_INSB_IJS1F_NSB_IJS1C_S1C_EEES1H_EEENSB_IJS1L_S1K_NSB_IJSY_NSC_ILi4096EEEEEEEEEEEEEvEEEENS_8epilogue10collective6detail29Sm90TmaWarpSpecializedAdapterINS23_15DefaultEpilogueISM_NSB_IJNSB_IJllllEEESE_SY_EEES28_NS22_6thread17LinearCombinationISM_Li1EffLNS29_9ScaleType4KindE0ELNS_15FloatRoundStyleE2ESM_EENS_4gemm15EpilogueDefaultEEEEEvvEEEEvNT_6ParamsE,(.L_x_260 - _ZN7cutlass13device_kernelINS_4conv6kernel13ConvUniversalINS1_16ConvProblemShapeILNS1_8OperatorE1ELi3EEENS1_10collective14CollectiveConvINS1_46MainloopSm90TmaGmmaWarpSpecializedImplicitGemmILS5_1ELi5ELi3EN4cute5tupleIJNSA_1CILi2EEENSC_ILi1EEESE_EEENS1_36KernelImplicitTmaWarpSpecializedSm90ELi1EEENSB_IJNSC_ILi256EEENSC_ILi64EEENSB_IJSJ_EEEEEENS_10bfloat16_tESM_NSA_8TiledMMAINSA_8MMA_AtomIJNSA_4SM904GMMA27MMA_64x64x16_F32BF16BF16_SSILNSQ_5MajorE0ELSS_1ELNSQ_7ScaleInE1ELST_1EEEEEENSA_6LayoutINSB_IJSE_SE_SE_EEENSB_IJNSC_ILi0EEESY_SY_EEEEENSB_IJNSA_10UnderscoreES11_S11_EEEEENS7_6detail26Sm90ImplicitGemmTileTraitsINSA_20SM90_TMA_LOAD_IM2COLENSA_14ComposedLayoutINSA_7SwizzleILi3ELi4ELi3EEENSA_18smem_ptr_flag_bitsILi16EEENSW_INSB_IJNSB_IJNSC_ILi8EEENSC_ILi32EEEEEENSB_IJSJ_SE_EEENSB_IJSE_NSC_ILi5EEEEEEEEENSB_IJNSB_IJSJ_NSC_ILi512EEEEEENSB_IJSE_SY_EEENSB_IJSY_NSC_ILi16384EEEEEEEEEEEEEvEENS15_INSA_23SM90_TMA_LOAD_MULTICASTENS17_IS19_S1B_NSW_INSB_IJS1F_NSB_IJS1C_S1C_EEES1H_EEENSB_IJS1L_S1K_NSB_IJSY_NSC_ILi4096EEEEEEEEEEEEEvEEEENS_8epilogue10collective6detail29Sm90TmaWarpSpecializedAdapterINS23_15DefaultEpilogueISM_NSB_IJNSB_IJllllEEESE_SY_EEES28_NS22_6thread17LinearCombinationISM_Li1EffLNS29_9ScaleType4KindE0ELNS_15FloatRoundStyleE2ESM_EENS_4gemm15EpilogueDefaultEEEEEvvEEEEvNT_6ParamsE)
        .other          _ZN7cutlass13device_kernelINS_4conv6kernel13ConvUniversalINS1_16ConvProblemShapeILNS1_8OperatorE1ELi3EEENS1_10collective14CollectiveConvINS1_46MainloopSm90TmaGmmaWarpSpecializedImplicitGemmILS5_1ELi5ELi3EN4cute5tupleIJNSA_1CILi2EEENSC_ILi1EEESE_EEENS1_36KernelImplicitTmaWarpSpecializedSm90ELi1EEENSB_IJNSC_ILi256EEENSC_ILi64EEENSB_IJSJ_EEEEEENS_10bfloat16_tESM_NSA_8TiledMMAINSA_8MMA_AtomIJNSA_4SM904GMMA27MMA_64x64x16_F32BF16BF16_SSILNSQ_5MajorE0ELSS_1ELNSQ_7ScaleInE1ELST_1EEEEEENSA_6LayoutINSB_IJSE_SE_SE_EEENSB_IJNSC_ILi0EEESY_SY_EEEEENSB_IJNSA_10UnderscoreES11_S11_EEEEENS7_6detail26Sm90ImplicitGemmTileTraitsINSA_20SM90_TMA_LOAD_IM2COLENSA_14ComposedLayoutINSA_7SwizzleILi3ELi4ELi3EEENSA_18smem_ptr_flag_bitsILi16EEENSW_INSB_IJNSB_IJNSC_ILi8EEENSC_ILi32EEEEEENSB_IJSJ_SE_EEENSB_IJSE_NSC_ILi5EEEEEEEEENSB_IJNSB_IJSJ_NSC_ILi512EEEEEENSB_IJSE_SY_EEENSB_IJSY_NSC_ILi16384EEEEEEEEEEEEEvEENS15_INSA_23SM90_TMA_LOAD_MULTICASTENS17_IS19_S1B_NSW_INSB_IJS1F_NSB_IJS1C_S1C_EEES1H_EEENSB_IJS1L_S1K_NSB_IJSY_NSC_ILi4096EEEEEEEEEEEEEvEEEENS_8epilogue10collective6detail29Sm90TmaWarpSpecializedAdapterINS23_15DefaultEpilogueISM_NSB_IJNSB_IJllllEEESE_SY_EEES28_NS22_6thread17LinearCombinationISM_Li1EffLNS29_9ScaleType4KindE0ELNS_15FloatRoundStyleE2ESM_EENS_4gemm15EpilogueDefaultEEEEEvvEEEEvNT_6ParamsE,@"STO_CUDA_ENTRY STV_DEFAULT"
_ZN7cutlass13device_kernelINS_4conv6kernel13ConvUniversalINS1_16ConvProblemShapeILNS1_8OperatorE1ELi3EEENS1_10collective14CollectiveConvINS1_46MainloopSm90TmaGmmaWarpSpecializedImplicitGemmILS5_1ELi5ELi3EN4cute5tupleIJNSA_1CILi2EEENSC_ILi1EEESE_EEENS1_36KernelImplicitTmaWarpSpecializedSm90ELi1EEENSB_IJNSC_ILi256EEENSC_ILi64EEENSB_IJSJ_EEEEEENS_10bfloat16_tESM_NSA_8TiledMMAINSA_8MMA_AtomIJNSA_4SM904GMMA27MMA_64x64x16_F32BF16BF16_SSILNSQ_5MajorE0ELSS_1ELNSQ_7ScaleInE1ELST_1EEEEEENSA_6LayoutINSB_IJSE_SE_SE_EEENSB_IJNSC_ILi0EEESY_SY_EEEEENSB_IJNSA_10UnderscoreES11_S11_EEEEENS7_6detail26Sm90ImplicitGemmTileTraitsINSA_20SM90_TMA_LOAD_IM2COLENSA_14ComposedLayoutINSA_7SwizzleILi3ELi4ELi3EEENSA_18smem_ptr_flag_bitsILi16EEENSW_INSB_IJNSB_IJNSC_ILi8EEENSC_ILi32EEEEEENSB_IJSJ_SE_EEENSB_IJSE_NSC_ILi5EEEEEEEEENSB_IJNSB_IJSJ_NSC_ILi512EEEEEENSB_IJSE_SY_EEENSB_IJSY_NSC_ILi16384EEEEEEEEEEEEEvEENS15_INSA_23SM90_TMA_LOAD_MULTICASTENS17_IS19_S1B_NSW_INSB_IJS1F_NSB_IJS1C_S1C_EEES1H_EEENSB_IJS1L_S1K_NSB_IJSY_NSC_ILi4096EEEEEEEEEEEEEvEEEENS_8epilogue10collective6detail29Sm90TmaWarpSpecializedAdapterINS23_15DefaultEpilogueISM_NSB_IJNSB_IJllllEEESE_SY_EEES28_NS22_6thread17LinearCombinationISM_Li1EffLNS29_9ScaleType4KindE0ELNS_15FloatRoundStyleE2ESM_EENS_4gemm15EpilogueDefaultEEEEEvvEEEEvNT_6ParamsE:
[----:B------:R-:W-:Y:S01]  /*0000*/  LDC R1, c[0x0][0x28] ;  /* 0x00000a00ff017b82 */ /* 0x000fe20000000800 */
[----:B------:R-:W0:Y:S01]  /*0010*/  S2R R9, SR_TID.X ;  /* 0x0000000000097919 */ /* 0x000e220000002100 */
[----:B------:R-:W-:Y:S01]  /*0020*/  ELECT P0, URZ, PT ;  /* 0x00000000003f782f */ /* 0x000fe20003800000 */
[----:B------:R-:W-:Y:S01]  /*0030*/  BSSY B0, `(.L_x_0) ;  /* 0x0000010000007945 */ /* 0x000fe20003800000 */
[----:B------:R-:W1:Y:S01]  /*0040*/  S2R R10, SR_CTAID.X ;  /* 0x00000000000a7919 */ /* 0x000e620000002500 */
[--C-:B0-----:R-:W-:Y:S02]  /*0050*/  SHF.R.U32.HI R0, RZ, 0x5, R9.reuse ;  /* 0x00000005ff007819 */ /* 0x101fe40000011609 */
[----:B------:R-:W-:-:S03]  /*0060*/  SHF.R.U32.HI R3, RZ, 0x7, R9 ;  /* 0x00000007ff037819 */ /* 0x000fc60000011609 */
[----:B------:R-:W0:Y:S04]  /*0070*/  SHFL.IDX PT, R2, R0, RZ, 0x1f ;  /* 0x00001fff00027589 */ /* 0x000e2800000e0000 */
[----:B------:R2:W3:Y:S01]  /*0080*/  SHFL.IDX PT, R8, R3, RZ, 0x1f ;  /* 0x00001fff03087589 */ /* 0x0004e200000e0000 */
[----:B0-----:R-:W-:-:S13]  /*0090*/  ISETP.NE.OR P0, PT, R2, RZ, !P0 ;  /* 0x000000ff0200720c */ /* 0x001fda0004705670 */
[----:B-123--:R-:W-:Y:S05]  /*00a0*/  @P0 BRA `(.L_x_1) ;  /* 0x0000000000200947 */ /* 0x00efea0003800000 */
[----:B------:R-:W-:Y:S02]  /*00b0*/  ULDC.64 UR4, c[0x0][0x198] ;  /* 0x0000660000047ab9 */ /* 0x000fe40000000a00 */
[----:B------:R-:W-:Y:S02]  /*00c0*/  UIADD3 UR6, UP0, UR4, 0xf0, URZ ;  /* 0x000000f004067890 */ /* 0x000fe4000ff1e03f */
[----:B------:R-:W-:Y:S02]  /*00d0*/  UIADD3 UR4, UP1, UR4, 0x270, URZ ;  /* 0x0000027004047890 */ /* 0x000fe4000ff3e03f */
[----:B------:R-:W-:Y:S02]  /*00e0*/  UIADD3.X UR7, URZ, UR5, URZ, UP0, !UPT ;  /* 0x000000053f077290 */ /* 0x000fe400087fe43f */
[----:B------:R-:W-:-:S07]  /*00f0*/  UIADD3.X UR5, URZ, UR5, URZ, UP1, !UPT ;  /* 0x000000053f057290 */ /* 0x000fce0008ffe43f */
[----:B------:R0:W-:Y:S02]  /*0100*/  UTMACCTL.PF [UR6] ;  /* 0x00000000060079b9 */ /* 0x0001e40008040000 */
[----:B------:R0:W-:Y:S02]  /*0110*/  UTMACCTL.PF [UR4] ;  /* 0x00000000040079b9 */ /* 0x0001e40008040000 */
[----:B0-----:R-:W-:Y:S01]  /*0120*/  NOP ;  /* 0x0000000000007918 */ /* 0x001fe20000000000 */
.L_x_1:
[----:B------:R-:W-:Y:S05]  /*0130*/  BSYNC B0 ;  /* 0x0000000000007941 */ /* 0x000fea0003800000 */
.L_x_0:
[----:B------:R-:W0:Y:S01]  /*0140*/  SHFL.IDX PT, R0, R0, RZ, 0x1f ;  /* 0x00001fff00007589 */ /* 0x000e2200000e0000 */
[----:B------:R-:W-:Y:S02]  /*0150*/  SHF.R.S32.HI R4, RZ, 0x1f, R9 ;  /* 0x0000001fff047819 */ /* 0x000fe40000011409 */
[----:B------:R-:W-:Y:S01]  /*0160*/  I2FP.F32.U32 R6, R10 ;  /* 0x0000000a00067245 */ /* 0x000fe20000201000 */
[----:B------:R-:W1:Y:S01]  /*0170*/  S2R R12, SR_CTAID.Y ;  /* 0x00000000000c7919 */ /* 0x000e620000002600 */
[----:B------:R-:W-:-:S04]  /*0180*/  LEA.HI R4, R4, R9, RZ, 0x7 ;  /* 0x0000000904047211 */ /* 0x000fc800078f38ff */
[----:B------:R-:W-:-:S05]  /*0190*/  LOP3.LUT R4, R4, 0xffffff80, RZ, 0xc0, !PT ;  /* 0xffffff8004047812 */ /* 0x000fca00078ec0ff */
[----:B------:R-:W-:-:S05]  /*01a0*/  IMAD.IADD R16, R9, 0x1, -R4 ;  /* 0x0000000109107824 */ /* 0x000fca00078e0a04 */
[----:B------:R-:W-:-:S04]  /*01b0*/  SHF.R.S32.HI R3, RZ, 0x1f, R16 ;  /* 0x0000001fff037819 */ /* 0x000fc80000011410 */
[----:B------:R-:W-:Y:S02]  /*01c0*/  LEA.HI R3, R3, R16, RZ, 0x3 ;  /* 0x0000001003037211 */ /* 0x000fe400078f18ff */
[----:B0-----:R-:W-:Y:S02]  /*01d0*/  ISETP.NE.AND P0, PT, R0, RZ, PT ;  /* 0x000000ff0000720c */ /* 0x001fe40003f05270 */
[--C-:B------:R-:W-:Y:S02]  /*01e0*/  SHF.R.S32.HI R4, RZ, 0x3, R3.reuse ;  /* 0x00000003ff047819 */ /* 0x100fe40000011403 */
[----:B------:R-:W-:Y:S02]  /*01f0*/  SHF.R.S32.HI R3, RZ, 0x1f, R3 ;  /* 0x0000001fff037819 */ /* 0x000fe40000011403 */
[----:B------:R-:W-:-:S07]  /*0200*/  SHF.R.S32.HI R5, RZ, 0x1f, R0 ;  /* 0x0000001fff057819 */ /* 0x000fce0000011400 */
[----:B-1----:R-:W-:Y:S05]  /*0210*/  @P0 BRA `(.L_x_2) ;  /* 0x0000000000600947 */ /* 0x002fea0003800000 */
[----:B------:R-:W0:Y:S01]  /*0220*/  S2UR UR8, SR_CgaCtaId ;  /* 0x00000000000879c3 */ /* 0x000e220000008800 */
[----:B------:R-:W-:Y:S01]  /*0230*/  UMOV UR4, 0x400 ;  /* 0x0000040000047882 */ /* 0x000fe20000000000 */
[----:B------:R-:W-:Y:S01]  /*0240*/  UMOV UR5, 0x1 ;  /* 0x0000000100057882 */ /* 0x000fe20000000000 */
[----:B------:R-:W-:Y:S01]  /*0250*/  UMOV UR6, 0x2 ;  /* 0x0000000200067882 */ /* 0x000fe20000000000 */
[----:B------:R-:W-:Y:S01]  /*0260*/  ELECT P0, URZ, PT ;  /* 0x00000000003f782f */ /* 0x000fe20003800000 */
[----:B------:R-:W-:-:S04]  /*0270*/  UIADD3 UR6, -UR6, 0x100000, URZ ;  /* 0x0010000006067890 */ /* 0x000fc8000fffe13f */
[----:B------:R-:W-:Y:S02]  /*0280*/  USHF.L.U32 UR7, UR6, 0xb, URZ ;  /* 0x0000000b06077899 */ /* 0x000fe4000800063f */
[----:B------:R-:W-:Y:S02]  /*0290*/  USHF.L.U32 UR6, UR6, 0x1, URZ ;  /* 0x0000000106067899 */ /* 0x000fe4000800063f */
[----:B0-----:R-:W-:Y:S02]  /*02a0*/  ULEA UR8, UR8, UR4, 0x18 ;  /* 0x0000000408087291 */ /* 0x001fe4000f8ec03f */
[----:B------:R-:W-:-:S04]  /*02b0*/  UIADD3 UR4, -UR5, 0x100000, URZ ;  /* 0x0010000005047890 */ /* 0x000fc8000fffe13f */
[----:B------:R-:W-:Y:S02]  /*02c0*/  USHF.L.U32 UR5, UR4, 0xb, URZ ;  /* 0x0000000b04057899 */ /* 0x000fe4000800063f */
[----:B------:R-:W-:Y:S01]  /*02d0*/  USHF.L.U32 UR4, UR4, 0x1, URZ ;  /* 0x0000000104047899 */ /* 0x000fe2000800063f */
[----:B------:R-:W0:Y:S11]  /*02e0*/  FENCE.VIEW.ASYNC.S ;  /* 0x00000000000073c6 */ /* 0x000e360000000000 */
[----:B0-----:R0:W1:Y:S01]  /*02f0*/  SYNCS.EXCH.64 URZ, [UR8+0x32000], UR4 ;  /* 0x03200004083f75b2 */ /* 0x0010620008000100 */
[----:B------:R0:W2:Y:S01]  /*0300*/  SYNCS.EXCH.64 URZ, [UR8+0x32028], UR6 ;  /* 0x03202806083f75b2 */ /* 0x0000a20008000100 */
[----:B------:R0:W3:Y:S01]  /*0310*/  SYNCS.EXCH.64 URZ, [UR8+0x32008], UR4 ;  /* 0x03200804083f75b2 */ /* 0x0000e20008000100 */
[----:B------:R0:W4:Y:S01]  /*0320*/  SYNCS.EXCH.64 URZ, [UR8+0x32030], UR6 ;  /* 0x03203006083f75b2 */ /* 0x0001220008000100 */
[----:B------:R0:W0:Y:S01]  /*0330*/  SYNCS.EXCH.64 URZ, [UR8+0x32010], UR4 ;  /* 0x03201004083f75b2 */ /* 0x0000220008000100 */
[----:B------:R0:W0:Y:S01]  /*0340*/  SYNCS.EXCH.64 URZ, [UR8+0x32038], UR6 ;  /* 0x03203806083f75b2 */ /* 0x0000220008000100 */
[----:B------:R0:W0:Y:S01]  /*0350*/  SYNCS.EXCH.64 URZ, [UR8+0x32018], UR4 ;  /* 0x03201804083f75b2 */ /* 0x0000220008000100 */
[----:B------:R0:W0:Y:S01]  /*0360*/  SYNCS.EXCH.64 URZ, [UR8+0x32040], UR6 ;  /* 0x03204006083f75b2 */ /* 0x0000220008000100 */
[----:B------:R0:W0:Y:S01]  /*0370*/  SYNCS.EXCH.64 URZ, [UR8+0x32020], UR4 ;  /* 0x03202004083f75b2 */ /* 0x0000220008000100 */
[----:B------:R0:W0:Y:S01]  /*0380*/  SYNCS.EXCH.64 URZ, [UR8+0x32048], UR6 ;  /* 0x03204806083f75b2 */ /* 0x0000220008000100 */
[----:B------:R-:W-:Y:S01]  /*0390*/  NOP ;  /* 0x0000000000007918 */ /* 0x000fe20000000000 */
.L_x_2:
[----:B0-----:R-:W-:Y:S01]  /*03a0*/  ULDC UR4, c[0x0][0x150] ;  /* 0x0000540000047ab9 */ /* 0x001fe20000000800 */
[----:B------:R-:W-:Y:S01]  /*03b0*/  LEA.HI R3, R3, R4, RZ, 0x2 ;  /* 0x0000000403037211 */ /* 0x000fe200078f10ff */
[----:B------:R-:W-:Y:S01]  /*03c0*/  FMUL R6, R6, UR4 ;  /* 0x0000000406067c20 */ /* 0x000fe20008400000 */
[----:B------:R-:W-:Y:S01]  /*03d0*/  LEA.HI R5, R5, R0, RZ, 0x2 ;  /* 0x0000000005057211 */ /* 0x000fe200078f10ff */
[----:B------:R-:W-:Y:S01]  /*03e0*/  ULDC UR4, c[0x0][0x154] ;  /* 0x0000550000047ab9 */ /* 0x000fe20000000800 */
[----:B------:R-:W-:Y:S01]  /*03f0*/  LOP3.LUT R3, R3, 0xfffffffc, RZ, 0xc0, !PT ;  /* 0xfffffffc03037812 */ /* 0x000fe200078ec0ff */
[----:B------:R-:W0:Y:S01]  /*0400*/  LDC R11, c[0x0][0x140] ;  /* 0x00005000ff0b7b82 */ /* 0x000e220000000800 */
[----:B------:R-:W-:Y:S01]  /*0410*/  LOP3.LUT R5, R5, 0x3ffffffc, RZ, 0xc0, !PT ;  /* 0x3ffffffc05057812 */ /* 0x000fe200078ec0ff */
[----:B------:R-:W5:Y:S01]  /*0420*/  F2I.U32.TRUNC.NTZ R6, R6 ;  /* 0x0000000600067305 */ /* 0x000f62000020f000 */
[----:B------:R-:W-:Y:S01]  /*0430*/  LOP3.LUT P0, RZ, R16, 0x7, RZ, 0xc0, !PT ;  /* 0x0000000710ff7812 */ /* 0x000fe2000780c0ff */
[----:B------:R-:W-:Y:S01]  /*0440*/  IMAD.IADD R3, R4, 0x1, -R3 ;  /* 0x0000000104037824 */ /* 0x000fe200078e0a03 */
[----:B------:R-:W-:Y:S01]  /*0450*/  I2FP.F32.U32 R4, R12 ;  /* 0x0000000c00047245 */ /* 0x000fe20000201000 */
[----:B------:R-:W-:Y:S01]  /*0460*/  IMAD.IADD R0, R0, 0x1, -R5 ;  /* 0x0000000100007824 */ /* 0x000fe200078e0a05 */
[----:B------:R-:W-:Y:S01]  /*0470*/  ISETP.NE.AND P3, PT, R8, 0x1, PT ;  /* 0x000000010800780c */ /* 0x000fe20003f65270 */
[----:B------:R-:W-:Y:S01]  /*0480*/  NOP ;  /* 0x0000000000007918 */ /* 0x000fe20000000000 */
[----:B------:R-:W-:Y:S01]  /*0490*/  NOP ;  /* 0x0000000000007918 */ /* 0x000fe20000000000 */
[----:B------:R-:W-:-:S02]  /*04a0*/  IMAD R0, R0, 0x4, R3 ;  /* 0x0000000400007824 */ /* 0x000fc400078e0203 */
[----:B------:R-:W-:Y:S01]  /*04b0*/  FMUL R7, R4, UR4 ;  /* 0x0000000404077c20 */ /* 0x000fe20008400000 */
[----:B------:R-:W-:Y:S02]  /*04c0*/  ULDC UR4, c[0x0][0x144] ;  /* 0x0000510000047ab9 */ /* 0x000fe40000000800 */
[C---:B------:R-:W-:Y:S01]  /*04d0*/  LEA.HI R3, R0.reuse, R0, RZ, 0x1 ;  /* 0x0000000000037211 */ /* 0x040fe200078f08ff */
[----:B-----5:R-:W-:Y:S02]  /*04e0*/  IMAD.MOV R5, RZ, RZ, -R6 ;  /* 0x000000ffff057224 */ /* 0x020fe400078e0a06 */
[----:B------:R-:W5:Y:S01]  /*04f0*/  F2I.U32.TRUNC.NTZ R7, R7 ;  /* 0x0000000700077305 */ /* 0x000f62000020f000 */
[----:B------:R-:W-:Y:S01]  /*0500*/  LOP3.LUT R3, R3, 0xfffffffe, RZ, 0xc0, !PT ;  /* 0xfffffffe03037812 */ /* 0x000fe200078ec0ff */
[----:B------:R-:W-:Y:S01]  /*0510*/  IMAD R4, R5, UR4, R10 ;  /* 0x0000000405047c24 */ /* 0x000fe2000f8e020a */
[----:B------:R-:W-:Y:S01]  /*0520*/  ULDC UR4, c[0x0][0x148] ;  /* 0x0000520000047ab9 */ /* 0x000fe20000000800 */
[C---:B------:R-:W-:Y:S01]  /*0530*/  IMAD.SHL.U32 R5, R0.reuse, 0x4, RZ ;  /* 0x0000000400057824 */ /* 0x040fe200078e00ff */
[----:B0-----:R-:W-:Y:S01]  /*0540*/  ISETP.EQ.U32.AND P1, PT, R11, 0x1, PT ;  /* 0x000000010b00780c */ /* 0x001fe20003f22070 */
[----:B------:R-:W-:-:S03]  /*0550*/  IMAD.IADD R3, R0, 0x1, -R3 ;  /* 0x0000000100037824 */ /* 0x000fc600078e0a03 */
[----:B------:R-:W-:Y:S02]  /*0560*/  LOP3.LUT R0, R0, 0xc, R5, 0x78, !PT ;  /* 0x0000000c00007812 */ /* 0x000fe400078e7805 */
[----:B------:R-:W-:Y:S02]  /*0570*/  ISETP.NE.AND P4, PT, R3, R4, PT ;  /* 0x000000040300720c */ /* 0x000fe40003f85270 */
[----:B------:R-:W-:Y:S01]  /*0580*/  SHF.R.S32.HI R3, RZ, 0x1f, R2 ;  /* 0x0000001fff037819 */ /* 0x000fe20000011402 */
[----:B-----5:R-:W-:Y:S01]  /*0590*/  IMAD.MOV R5, RZ, RZ, -R7 ;  /* 0x000000ffff057224 */ /* 0x020fe200078e0a07 */
[----:B------:R-:W-:Y:S02]  /*05a0*/  ISETP.LT.U32.AND P0, PT, R0, 0x2, !P0 ;  /* 0x000000020000780c */ /* 0x000fe40004701070 */
[----:B------:R-:W-:Y:S01]  /*05b0*/  LEA.HI R3, R3, R2, RZ, 0x2 ;  /* 0x0000000203037211 */ /* 0x000fe200078f10ff */
[----:B------:R-:W-:-:S03]  /*05c0*/  IMAD R7, R5, UR4, R12 ;  /* 0x0000000405077c24 */ /* 0x000fc6000f8e020c */
[----:B------:R-:W-:-:S03]  /*05d0*/  LOP3.LUT R3, R3, 0xfffffffc, RZ, 0xc0, !PT ;  /* 0xfffffffc03037812 */ /* 0x000fc600078ec0ff */
[----:B------:R-:W-:Y:S02]  /*05e0*/  @P4 LEA.HI R4, R0, R0, RZ, 0x1 ;  /* 0x0000000000044211 */ /* 0x000fe400078f08ff */
[----:B------:R-:W-:Y:S01]  /*05f0*/  IMAD.IADD R5, R2, 0x1, -R3 ;  /* 0x0000000102057824 */ /* 0x000fe200078e0a03 */
[----:B------:R-:W-:Y:S02]  /*0600*/  SEL R3, RZ, 0x1, !P0 ;  /* 0x00000001ff037807 */ /* 0x000fe40004000000 */
[----:B------:R-:W-:Y:S02]  /*0610*/  @P4 SHF.R.S32.HI R4, RZ, 0x1, R4 ;  /* 0x00000001ff044819 */ /* 0x000fe40000011404 */
[----:B------:R-:W-:Y:S02]  /*0620*/  LOP3.LUT P2, RZ, R8, R5, RZ, 0xfc, !PT ;  /* 0x0000000508ff7212 */ /* 0x000fe4000784fcff */
[----:B------:R-:W-:Y:S01]  /*0630*/  @P4 ISETP.NE.AND P5, PT, R4, R7, PT ;  /* 0x000000070400420c */ /* 0x000fe20003fa5270 */
[----:B------:R-:W-:Y:S01]  /*0640*/  IMAD.MOV.U32 R4, RZ, RZ, 0x1 ;  /* 0x00000001ff047424 */ /* 0x000fe200078e00ff */
[----:B------:R-:W-:-:S02]  /*0650*/  SEL R2, RZ, 0x1, P2 ;  /* 0x00000001ff027807 */ /* 0x000fc40001000000 */
[----:B------:R-:W-:Y:S02]  /*0660*/  @P4 SEL R4, RZ, 0x1, P5 ;  /* 0x00000001ff044807 */ /* 0x000fe40002800000 */
[----:B------:R-:W-:Y:S02]  /*0670*/  SEL R2, R2, 0x2, P3 ;  /* 0x0000000202027807 */ /* 0x000fe40001800000 */
[----:B------:R-:W-:Y:S01]  /*0680*/  LOP3.LUT R4, R4, R3, RZ, 0xc0, !PT ;  /* 0x0000000304047212 */ /* 0x000fe200078ec0ff */
[----:B------:R-:W-:Y:S06]  /*0690*/  @!P1 BRA `(.L_x_3) ;  /* 0x0000000000089947 */ /* 0x000fec0003800000 */
[----:B-1234-:R-:W-:Y:S01]  /*06a0*/  UCGABAR_ARV ;  /* 0x00000000000079c7 */ /* 0x01efe20008000000 */
[----:B------:R-:W-:Y:S05]  /*06b0*/  BRA `(.L_x_4) ;  /* 0x0000000000047947 */ /* 0x000fea0003800000 */
.L_x_3:
[----:B-1234-:R-:W-:Y:S01]  /*06c0*/  NOP ;  /* 0x0000000000007918 */ /* 0x01efe20000000000 */
.L_x_4:
[----:B------:R-:W-:Y:S01]  /*06d0*/  ULDC.64 UR4, c[0x0][0x618] ;  /* 0x0001860000047ab9 */ /* 0x000fe20000000a00 */
[----:B------:R-:W-:Y:S01]  /*06e0*/  ULDC.64 UR12, c[0x0][0x208] ;  /* 0x00008200000c7ab9 */ /* 0x000fe20000000a00 */
[----:B------:R-:W-:-:S04]  /*06f0*/  ISETP.NE.U32.AND P0, PT, RZ, UR4, PT ;  /* 0x00000004ff007c0c */ /* 0x000fc8000bf05070 */
[----:B------:R-:W-:-:S13]  /*0700*/  ISETP.NE.AND.EX P0, PT, RZ, UR5, PT, P0 ;  /* 0x00000005ff007c0c */ /* 0x000fda000bf05300 */
[----:B------:R-:W-:Y:S05]  /*0710*/  @!P0 BRA `(.L_x_5) ;  /* 0x00000000001c8947 */ /* 0x000fea0003800000 */
[----:B------:R-:W0:Y:S02]  /*0720*/  LDC.64 R6, c[0x0][0x618] ;  /* 0x00018600ff067b82 */ /* 0x000e240000000a00 */
[----:B0-----:R-:W2:Y:S02]  /*0730*/  LDG.E.64 R6, desc[UR12][R6.64] ;  /* 0x0000000c06067981 */ /* 0x001ea4000c1e1b00 */
[----:B--2---:R-:W-:-:S04]  /*0740*/  ISETP.NE.U32.AND P0, PT, R6, RZ, PT ;  /* 0x000000ff0600720c */ /* 0x004fc80003f05070 */
[----:B------:R-:W-:-:S13]  /*0750*/  ISETP.NE.AND.EX P0, PT, R7, RZ, PT, P0 ;  /* 0x000000ff0700720c */ /* 0x000fda0003f05300 */
[----:B------:R-:W-:Y:S05]  /*0760*/  @!P0 BRA `(.L_x_5) ;  /* 0x0000000000088947 */ /* 0x000fea0003800000 */
[----:B------:R0:W5:Y:S01]  /*0770*/  LD.E R11, desc[UR12][R6.64] ;  /* 0x0000000c060b7980 */ /* 0x000162000c101900 */
[----:B------:R-:W-:Y:S05]  /*0780*/  BRA `(.L_x_6) ;  /* 0x0000000000207947 */ /* 0x000fea0003800000 */
.L_x_5:
[----:B------:R-:W-:Y:S02]  /*0790*/  ULDC.64 UR4, c[0x0][0x608] ;  /* 0x0001820000047ab9 */ /* 0x000fe40000000a00 */
[----:B------:R-:W-:-:S04]  /*07a0*/  ISETP.NE.U32.AND P0, PT, RZ, UR4, PT ;  /* 0x00000004ff007c0c */ /* 0x000fc8000bf05070 */
[----:B------:R-:W-:-:S13]  /*07b0*/  ISETP.NE.AND.EX P0, PT, RZ, UR5, PT, P0 ;  /* 0x00000005ff007c0c */ /* 0x000fda000bf05300 */
[----:B------:R-:W-:Y:S05]  /*07c0*/  @!P0 BRA `(.L_x_7) ;  /* 0x00000000000c8947 */ /* 0x000fea0003800000 */
[----:B------:R-:W0:Y:S02]  /*07d0*/  LDC.64 R6, c[0x0][0x608] ;  /* 0x00018200ff067b82 */ /* 0x000e240000000a00 */
[----:B0-----:R1:W5:Y:S01]  /*07e0*/  LDG.E R11, desc[UR12][R6.64] ;  /* 0x0000000c060b7981 */ /* 0x001362000c1e1900 */
[----:B------:R-:W-:Y:S05]  /*07f0*/  BRA `(.L_x_6) ;  /* 0x0000000000047947 */ /* 0x000fea0003800000 */
.L_x_7:
[----:B------:R-:W2:Y:S02]  /*0800*/  LDC R11, c[0x0][0x600] ;  /* 0x00018000ff0b7b82 */ /* 0x000ea40000000800 */
.L_x_6:
[----:B------:R-:W-:Y:S02]  /*0810*/  ULDC.64 UR4, c[0x0][0x620] ;  /* 0x0001880000047ab9 */ /* 0x000fe40000000a00 */
[----:B------:R-:W-:-:S04]  /*0820*/  ISETP.NE.U32.AND P0, PT, RZ, UR4, PT ;  /* 0x00000004ff007c0c */ /* 0x000fc8000bf05070 */
[----:B------:R-:W-:-:S13]  /*0830*/  ISETP.NE.AND.EX P0, PT, RZ, UR5, PT, P0 ;  /* 0x00000005ff007c0c */ /* 0x000fda000bf05300 */
[----:B------:R-:W-:Y:S05]  /*0840*/  @!P0 BRA `(.L_x_8) ;  /* 0x00000000001c8947 */ /* 0x000fea0003800000 */
[----:B01----:R-:W0:Y:S02]  /*0850*/  LDC.64 R6, c[0x0][0x620] ;  /* 0x00018800ff067b82 */ /* 0x003e240000000a00 */
[----:B0-----:R-:W3:Y:S02]  /*0860*/  LDG.E.64 R6, desc[UR12][R6.64] ;  /* 0x0000000c06067981 */ /* 0x001ee4000c1e1b00 */
[----:B---3--:R-:W-:-:S04]  /*0870*/  ISETP.NE.U32.AND P0, PT, R6, RZ, PT ;  /* 0x000000ff0600720c */ /* 0x008fc80003f05070 */
[----:B------:R-:W-:-:S13]  /*0880*/  ISETP.NE.AND.EX P0, PT, R7, RZ, PT, P0 ;  /* 0x000000ff0700720c */ /* 0x000fda0003f05300 */
[----:B------:R-:W-:Y:S05]  /*0890*/  @!P0 BRA `(.L_x_8) ;  /* 0x0000000000088947 */ /* 0x000fea0003800000 */
[----:B------:R0:W5:Y:S01]  /*08a0*/  LD.E R14, desc[UR12][R6.64] ;  /* 0x0000000c060e7980 */ /* 0x000162000c101900 */
[----:B------:R-:W-:Y:S05]  /*08b0*/  BRA `(.L_x_9) ;  /* 0x0000000000207947 */ /* 0x000fea0003800000 */
.L_x_8:
[----:B------:R-:W-:Y:S02]  /*08c0*/  ULDC.64 UR4, c[0x0][0x610] ;  /* 0x0001840000047ab9 */ /* 0x000fe40000000a00 */
[----:B------:R-:W-:-:S04]  /*08d0*/  ISETP.NE.U32.AND P0, PT, RZ, UR4, PT ;  /* 0x00000004ff007c0c */ /* 0x000fc8000bf05070 */
[----:B------:R-:W-:-:S13]  /*08e0*/  ISETP.NE.AND.EX P0, PT, RZ, UR5, PT, P0 ;  /* 0x00000005ff007c0c */ /* 0x000fda000bf05300 */
[----:B------:R-:W-:Y:S05]  /*08f0*/  @!P0 BRA `(.L_x_10) ;  /* 0x00000000000c8947 */ /* 0x000fea0003800000 */
[----:B------:R-:W3:Y:S02]  /*0900*/  LDC.64 R14, c[0x0][0x610] ;  /* 0x00018400ff0e7b82 */ /* 0x000ee40000000a00 */
[----:B---3--:R3:W5:Y:S01]  /*0910*/  LDG.E R14, desc[UR12][R14.64] ;  /* 0x0000000c0e0e7981 */ /* 0x008762000c1e1900 */
[----:B------:R-:W-:Y:S05]  /*0920*/  BRA `(.L_x_9) ;  /* 0x0000000000047947 */ /* 0x000fea0003800000 */
.L_x_10:
[----:B------:R-:W4:Y:S02]  /*0930*/  LDC R14, c[0x0][0x604] ;  /* 0x00018100ff0e7b82 */ /* 0x000f240000000800 */
.L_x_9:
[----:B------:R-:W1:Y:S01]  /*0940*/  LDC R3, c[0x0][0x3e8] ;  /* 0x0000fa00ff037b82 */ /* 0x000e620000000800 */
[----:B------:R-:W-:Y:S01]  /*0950*/  ULDC UR4, c[0x0][0x3dc] ;  /* 0x0000f70000047ab9 */ /* 0x000fe20000000800 */
[----:B------:R-:W-:Y:S01]  /*0960*/  ULDC.64 UR6, c[0x0][0x3e0] ;  /* 0x0000f80000067ab9 */ /* 0x000fe20000000a00 */
[----:B------:R-:W-:Y:S02]  /*0970*/  UIADD3 UR4, UR4, 0x3f, URZ ;  /* 0x0000003f04047890 */ /* 0x000fe4000fffe03f */
[----:B------:R-:W-:Y:S02]  /*0980*/  UIMAD UR6, UR7, UR6, URZ ;  /* 0x00000006070672a4 */ /* 0x000fe4000f8e023f */
[----:B------:R-:W-:-:S04]  /*0990*/  USHF.R.S32.HI UR5, URZ, 0x1f, UR4 ;  /* 0x0000001f3f057899 */ /* 0x000fc80008011404 */
[----:B------:R-:W-:-:S04]  /*09a0*/  ULEA.HI UR5, UR5, UR4, URZ, 0x6 ;  /* 0x0000000405057291 */ /* 0x000fc8000f8f303f */
[----:B------:R-:W-:Y:S01]  /*09b0*/  USHF.R.S32.HI UR15, URZ, 0x6, UR5 ;  /* 0x000000063f0f7899 */ /* 0x000fe20008011405 */
[----:B-1----:R-:W-:-:S05]  /*09c0*/  IMAD R3, R3, UR6, RZ ;  /* 0x0000000603037c24 */ /* 0x002fca000f8e02ff */
[----:B------:R-:W-:Y:S01]  /*09d0*/  IMAD R3, R3, UR15, RZ ;  /* 0x0000000f03037c24 */ /* 0x000fe2000f8e02ff */
[----:B------:R-:W-:Y:S06]  /*09e0*/  @!P1 BRA `(.L_x_11) ;  /* 0x00000000000c9947 */ /* 0x000fec0003800000 */
[----:B------:R-:W-:Y:S01]  /*09f0*/  UCGABAR_WAIT ;  /* 0x0000000000007dc7 */ /* 0x000fe20008000000 */
[----:B------:R-:W-:Y:S01]  /*0a00*/  CCTL.IVALL ;  /* 0x00000000ff00798f */ /* 0x000fe20002000000 */
[----:B------:R-:W-:Y:S05]  /*0a10*/  BRA `(.L_x_12) ;  /* 0x0000000000047947 */ /* 0x000fea0003800000 */
.L_x_11:
[----:B------:R-:W-:Y:S06]  /*0a20*/  BAR.SYNC.DEFER_BLOCKING 0x0 ;  /* 0x0000000000007b1d */ /* 0x000fec0000010000 */
.L_x_12:
[----:B------:R-:W-:-:S13]  /*0a30*/  ISETP.NE.AND P0, PT, R8, RZ, PT ;  /* 0x000000ff0800720c */ /* 0x000fda0003f05270 */
[----:B------:R-:W-:Y:S05]  /*0a40*/  @!P0 BRA `(.L_x_13) ;  /* 0x000000b400f08947 */ /* 0x000fea0003800000 */
[----:B------:R-:W-:-:S13]  /*0a50*/  ISETP.NE.AND P0, PT, R8, 0x1, PT ;  /* 0x000000010800780c */ /* 0x000fda0003f05270 */
[----:B------:R-:W-:Y:S05]  /*0a60*/  @P0 EXIT ;  /* 0x000000000000094d */ /* 0x000fea0003800000 */
[----:B------:R-:W-:Y:S01]  /*0a70*/  ISETP.GE.AND P0, PT, R3, 0x1, PT ;  /* 0x000000010300780c */ /* 0x000fe20003f06270 */
[----:B------:R-:W-:Y:S01]  /*0a80*/  UMOV UR4, URZ ;  /* 0x0000003f00047c82 */ /* 0x000fe20008000000 */
[----:B------:R-:W-:Y:S02]  /*0a90*/  CS2R R54, SRZ ;  /* 0x0000000000367805 */ /* 0x000fe4000001ff00 */
[----:B------:R-:W-:Y:S02]  /*0aa0*/  CS2R R120, SRZ ;  /* 0x0000000000787805 */ /* 0x000fe4000001ff00 */
[----:B------:R-:W-:Y:S02]  /*0ab0*/  CS2R R122, SRZ ;  /* 0x00000000007a7805 */ /* 0x000fe4000001ff00 */
[----:B------:R-:W-:Y:S02]  /*0ac0*/  CS2R R124, SRZ ;  /* 0x00000000007c7805 */ /* 0x000fe4000001ff00 */
[----:B------:R-:W-:-:S02]  /*0ad0*/  CS2R R126, SRZ ;  /* 0x00000000007e7805 */ /* 0x000fc4000001ff00 */
[----:B------:R-:W-:Y:S02]  /*0ae0*/  CS2R R128, SRZ ;  /* 0x0000000000807805 */ /* 0x000fe4000001ff00 */
        /* <DEDUP_REMOVED lines=57> */
[----:B------:R-:W-:Y:S01]  /*0e80*/  CS2R R52, SRZ ;  /* 0x0000000000347805 */ /* 0x000fe2000001ff00 */
[----:B------:R-:W-:Y:S06]  /*0e90*/  @!P0 BRA `(.L_x_14) ;  /* 0x0000000400648947 */ /* 0x000fec0003800000 */
[----:B------:R-:W-:-:S04]  /*0ea0*/  LOP3.LUT R5, R2, 0x1, RZ, 0xfc, !PT ;  /* 0x0000000102057812 */ /* 0x000fc800078efcff */
[----:B------:R-:W-:-:S13]  /*0eb0*/  ISETP.NE.AND P1, PT, R5, 0x3, PT ;  /* 0x000000030500780c */ /* 0x000fda0003f25270 */
[----:B------:R-:W-:Y:S05]  /*0ec0*/  @!P1 BRA `(.L_x_15) ;  /* 0x0000000000049947 */ /* 0x000fea0003800000 */
[----:B------:R-:W-:Y:S01]  /*0ed0*/  BPT.TRAP 0x1 ;  /* 0x000000040000795c */ /* 0x000fe20000300000 */
.L_x_15:
[----:B------:R-:W1:Y:S01]  /*0ee0*/  S2UR UR5, SR_CgaCtaId ;  /* 0x00000000000579c3 */ /* 0x000e620000008800 */
[----:B------:R-:W-:Y:S01]  /*0ef0*/  SHF.L.U32 R5, RZ, 0x1f, RZ ;  /* 0x0000001fff057819 */ /* 0x000fe200000006ff */
[----:B------:R-:W-:Y:S02]  /*0f00*/  UMOV UR4, 0x400 ;  /* 0x0000040000047882 */ /* 0x000fe40000000000 */
[----:B-1----:R-:W-:-:S12]  /*0f10*/  ULEA UR5, UR5, UR4, 0x18 ;  /* 0x0000000405057291 */ /* 0x002fd8000f8ec03f */
.L_x_16:
[----:B0-----:R-:W-:-:S04]  /*0f20*/  IMAD.U32 R6, RZ, RZ, UR5 ;  /* 0x00000005ff067e24 */ /* 0x001fc8000f8e00ff */
[----:B------:R0:W1:Y:S03]  /*0f30*/  SYNCS.PHASECHK.TRANS64.TRYWAIT P1, [R6+URZ+0x32000], R5 ;  /* 0x03200005060075a7 */ /* 0x000066000802017f */
[----:B-1----:R-:W-:Y:S05]  /*0f40*/  @!P1 NANOSLEEP.SYNCS 0x989680 ;  /* 0x009896800000995d */ /* 0x002fea0003900000 */
[----:B------:R-:W1:Y:S02]  /*0f50*/  @!P1 SYNCS.PHASECHK.TRANS64 P1, [R6+URZ+0x32000], R5 ;  /* 0x03200005060095a7 */ /* 0x000e64000802007f */
[----:B-1----:R-:W-:Y:S05]  /*0f60*/  @!P1 BRA `(.L_x_16) ;  /* 0xfffffffc00ec9947 */ /* 0x002fea000383ffff */
[----:B------:R-:W-:Y:S01]  /*0f70*/  USHF.R.U32.HI UR4, URZ, 0x4, UR5 ;  /* 0x000000043f047899 */ /* 0x000fe20008011605 */
[----:B------:R-:W-:Y:S01]  /*0f80*/  WARPGROUP.ARRIVE ;  /* 0x00000000000079c5 */ /* 0x000fe20000000000 */
[----:B------:R-:W-:Y:S02]  /*0f90*/  UIADD3 UR5, UR5, 0x28000, URZ ;  /* 0x0002800005057890 */ /* 0x000fe4000fffe03f */
[----:B------:R-:W-:Y:S02]  /*0fa0*/  ULOP3.LUT UR4, UR4, 0x3fff, URZ, 0xc0, !UPT ;  /* 0x00003fff04047892 */ /* 0x000fe4000f8ec03f */
[----:B------:R-:W-:Y:S02]  /*0fb0*/  USHF.R.U32.HI UR5, URZ, 0x4, UR5 ;  /* 0x000000043f057899 */ /* 0x000fe40008011605 */
[----:B------:R-:W-:Y:S02]  /*0fc0*/  ULOP3.LUT UR4, UR4, 0x10000, URZ, 0xfc, !UPT ;  /* 0x0001000004047892 */ /* 0x000fe4000f8efc3f */
[----:B------:R-:W-:-:S02]  /*0fd0*/  ULOP3.LUT UR6, UR5, 0x3fff, URZ, 0xc0, !UPT ;  /* 0x00003fff05067892 */ /* 0x000fc4000f8ec03f */
[----:B------:R-:W-:Y:S02]  /*0fe0*/  UIADD3 UR5, UR4, 0x200, URZ ;  /* 0x0000020004057890 */ /* 0x000fe4000fffe03f */
[----:B------:R-:W-:Y:S01]  /*0ff0*/  UIADD3 UR7, UR4, 0x400, URZ ;  /* 0x0000040004077890 */ /* 0x000fe2000fffe03f */
[----:B------:R-:W-:Y:S02]  /*1000*/  UMOV UR11, 0x40000040 ;  /* 0x40000040000b7882 */ /* 0x000fe40000000000 */
[----:B------:R-:W-:Y:S01]  /*1010*/  UMOV UR10, UR6 ;  /* 0x00000006000a7c82 */ /* 0x000fe20008000000 */
[----:B------:R-:W-:Y:S01]  /*1020*/  UMOV UR8, UR4 ;  /* 0x0000000400087c82 */ /* 0x000fe20008000000 */
[----:B------:R-:W-:Y:S01]  /*1030*/  UMOV UR9, 0x40000040 ;  /* 0x4000004000097882 */ /* 0x000fe20000000000 */
[----:B------:R-:W-:Y:S01]  /*1040*/  UIADD3 UR14, UR4, 0x600, URZ ;  /* 0x00000600040e7890 */ /* 0x000fe2000fffe03f */
[----:B------:R-:W-:Y:S01]  /*1050*/  HGMMA.64x64x16.F32.BF16 R120, gdesc[UR8].tnspB, RZ, !UPT ;  /* 0x40e00000087879f0 */ /* 0x000fe2000c7018ff */
        /* <DEDUP_REMOVED lines=12> */
[----:B------:R-:W-:-:S02]  /*1120*/  UIADD3 UR8, UR4, 0x2, URZ ;  /* 0x0000000204087890 */ /* 0x000fc4000fffe03f */
[----:B------:R-:W-:Y:S01]  /*1130*/  UIADD3 UR10, UR6, 0x80, URZ ;  /* 0x00000080060a7890 */ /* 0x000fe2000fffe03f */
[----:B------:R-:W-:Y:S01]  /*1140*/  UMOV UR9, 0x40000040 ;  /* 0x4000004000097882 */ /* 0x000fe20000000000 */
[----:B------:R-:W-:-:S07]  /*1150*/  UMOV UR11, 0x40000040 ;  /* 0x40000040000b7882 */ /* 0x000fce0000000000 */
[----:B------:R-:W-:Y:S01]  /*1160*/  HGMMA.64x64x16.F32.BF16 R120, gdesc[UR8].tnspB, R120 ;  /* 0x40e00000087879f0 */ /* 0x000fe20008701878 */
[----:B------:R-:W-:Y:S01]  /*1170*/  UMOV UR8, UR5 ;  /* 0x0000000500087c82 */ /* 0x000fe20008000000 */
[----:B------:R-:W-:Y:S01]  /*1180*/  UMOV UR9, 0x40000040 ;  /* 0x4000004000097882 */ /* 0x000fe20000000000 */
[----:B------:R-:W-:Y:S01]  /*1190*/  UIADD3 UR5, UR4, 0x204, URZ ;  /* 0x0000020404057890 */ /* 0x000fe2000fffe03f */
        /* <DEDUP_REMOVED lines=19> */
[----:B------:R-:W-:Y:S02]  /*12d0*/  UMOV UR9, 0x40000040 ;  /* 0x4000004000097882 */ /* 0x000fe40000000000 */
[----:B------:R-:W-:Y:S01]  /*12e0*/  HGMMA.64x64x16.F32.BF16 R56, gdesc[UR8].tnspB, R56 ;  /* 0x40e00000083879f0 */ /* 0x000fe20008701838 */
[----:B------:R-:W-:Y:S01]  /*12f0*/  UMOV UR8, UR14 ;  /* 0x0000000e00087c82 */ /* 0x000fe20008000000 */
[----:B------:R-:W-:-:S02]  /*1300*/  UMOV UR9, 0x40000040 ;  /* 0x4000004000097882 */ /* 0x000fc40000000000 */
[----:B------:R-:W-:Y:S01]  /*1310*/  HGMMA.64x64x16.F32.BF16 R24, gdesc[UR8].tnspB, R24 ;  /* 0x40e00000081879f0 */ /* 0x000fe20008701818 */
[----:B------:R-:W-:Y:S02]  /*1320*/  UIADD3 UR8, UR4, 0x6, URZ ;  /* 0x0000000604087890 */ /* 0x000fe4000fffe03f */
[----:B------:R-:W-:Y:S02]  /*1330*/  UIADD3 UR10, UR6, 0x180, URZ ;  /* 0x00000180060a7890 */ /* 0x000fe4000fffe03f */
[----:B------:R-:W-:Y:S01]  /*1340*/  UIADD3 UR6, UR4, 0x406, URZ ;  /* 0x0000040604067890 */ /* 0x000fe2000fffe03f */
[----:B------:R-:W-:Y:S01]  /*1350*/  UMOV UR9, 0x40000040 ;  /* 0x4000004000097882 */ /* 0x000fe20000000000 */
[----:B------:R-:W-:Y:S01]  /*1360*/  UMOV UR11, 0x40000040 ;  /* 0x40000040000b7882 */ /* 0x000fe20000000000 */
[----:B------:R-:W-:-:S04]  /*1370*/  UIADD3 UR4, UR4, 0x606, URZ ;  /* 0x0000060604047890 */ /* 0x000fc8000fffe03f */
[----:B------:R-:W-:Y:S01]  /*1380*/  HGMMA.64x64x16.F32.BF16 R120, gdesc[UR8].tnspB, R120 ;  /* 0x40e00000087879f0 */ /* 0x000fe20008701878 */
[----:B------:R-:W-:Y:S01]  /*1390*/  UMOV UR8, UR5 ;  /* 0x0000000500087c82 */ /* 0x000fe20008000000 */
[----:B------:R-:W-:Y:S02]  /*13a0*/  UMOV UR9, 0x40000040 ;  /* 0x4000004000097882 */ /* 0x000fe40000000000 */
[----:B------:R-:W-:Y:S01]  /*13b0*/  HGMMA.64x64x16.F32.BF16 R88, gdesc[UR8].tnspB, R88 ;  /* 0x40e00000085879f0 */ /* 0x000fe20008701858 */
[----:B------:R-:W-:Y:S01]  /*13c0*/  UMOV UR8, UR6 ;  /* 0x0000000600087c82 */ /* 0x000fe20008000000 */
[----:B------:R-:W-:Y:S02]  /*13d0*/  UMOV UR9, 0x40000040 ;  /* 0x4000004000097882 */ /* 0x000fe40000000000 */
[----:B------:R-:W-:Y:S01]  /*13e0*/  HGMMA.64x64x16.F32.BF16 R56, gdesc[UR8].tnspB, R56 ;  /* 0x40e00000083879f0 */ /* 0x000fe20008701838 */
[----:B------:R-:W-:Y:S01]  /*13f0*/  UMOV UR8, UR4 ;  /* 0x0000000400087c82 */ /* 0x000fe20008000000 */
[----:B------:R-:W-:Y:S01]  /*1400*/  UMOV UR9, 0x40000040 ;  /* 0x4000004000097882 */ /* 0x000fe20000000000 */
[----:B------:R-:W-:Y:S01]  /*1410*/  UMOV UR4, 0x1 ;  /* 0x0000000100047882 */ /* 0x000fe20000000000 */
[----:B------:R-:W-:Y:S04]  /*1420*/  HGMMA.64x64x16.F32.BF16 R24, gdesc[UR8].tnspB, R24, gsb0 ;  /* 0x40e00000081879f0 */ /* 0x000fe80008001818 */
.L_x_14:
[----:B0-----:R-:W-:-:S05]  /*1430*/  VIMNMX R6, R3, 0x1, PT ;  /* 0x0000000103067848 */ /* 0x001fca0003fe0100 */
[----:B------:R-:W-:-:S05]  /*1440*/  IMAD.IADD R6, R3, 0x1, -R6 ;  /* 0x0000000103067824 */ /* 0x000fca00078e0a06 */
[----:B------:R-:W-:-:S13]  /*1450*/  ISETP.GE.AND P1, PT, R6, 0x1, PT ;  /* 0x000000010600780c */ /* 0x000fda0003f26270 */
[----:B------:R-:W-:Y:S05]  /*1460*/  @!P1 BRA `(.L_x_17) ;  /* 0x0000000400e49947 */ /* 0x000fea0003800000 */
[----:B------:R-:W0:Y:S01]  /*1470*/  S2UR UR6, SR_CgaCtaId ;  /* 0x00000000000679c3 */ /* 0x000e220000008800 */
[----:B------:R-:W-:Y:S01]  /*1480*/  UMOV UR5, 0x400 ;  /* 0x0000040000057882 */ /* 0x000fe20000000000 */
[----:B------:R-:W-:Y:S01]  /*1490*/  LOP3.LUT R10, R2, 0x1, RZ, 0xfc, !PT ;  /* 0x00000001020a7812 */ /* 0x000fe200078efcff */
[----:B------:R-:W-:Y:S01]  /*14a0*/  IMAD.MOV.U32 R9, RZ, RZ, RZ ;  /* 0x000000ffff097224 */ /* 0x000fe200078e00ff */
[----:B------:R-:W-:Y:S01]  /*14b0*/  UISETP.NE.U32.AND UP0, UPT, UR4, URZ, UPT ;  /* 0x0000003f0400728c */ /* 0x000fe2000bf05070 */
[----:B------:R-:W-:Y:S02]  /*14c0*/  IMAD.MOV.U32 R3, RZ, RZ, R6 ;  /* 0x000000ffff037224 */ /* 0x000fe400078e0006 */
[----:B------:R-:W-:Y:S01]  /*14d0*/  IMAD.MOV.U32 R5, RZ, RZ, RZ ;  /* 0x000000ffff057224 */ /* 0x000fe200078e00ff */
[----:B0-----:R-:W-:-:S04]  /*14e0*/  ULEA UR5, UR6, UR5, 0x18 ;  /* 0x0000000506057291 */ /* 0x001fc8000f8ec03f */
[----:B------:R-:W-:Y:S02]  /*14f0*/  USHF.R.U32.HI UR6, URZ, 0x4, UR5 ;  /* 0x000000043f067899 */ /* 0x000fe40008011605 */
[----:B------:R-:W-:Y:S02]  /*1500*/  UIADD3 UR7, UR5, 0x28000, URZ ;  /* 0x0002800005077890 */ /* 0x000fe4000fffe03f */
[----:B------:R-:W-:Y:S02]  /*1510*/  ULOP3.LUT UR6, UR6, 0x3fff, URZ, 0xc0, !UPT ;  /* 0x00003fff06067892 */ /* 0x000fe4000f8ec03f */
[----:B------:R-:W-:Y:S02]  /*1520*/  USHF.R.U32.HI UR7, URZ, 0x4, UR7 ;  /* 0x000000043f077899 */ /* 0x000fe40008011607 */
[----:B------:R-:W-:Y:S02]  /*1530*/  ULOP3.LUT UR6, UR6, 0x10000, URZ, 0xfc, !UPT ;  /* 0x0001000006067892 */ /* 0x000fe4000f8efc3f */
[----:B------:R-:W-:-:S12]  /*1540*/  ULOP3.LUT UR7, UR7, 0x3fff, URZ, 0xc0, !UPT ;  /* 0x00003fff07077892 */ /* 0x000fd8000f8ec03f */
.L_x_22:
[----:B------:R-:W-:-:S13]  /*1550*/  ISETP.NE.AND P2, PT, R10, 0x3, PT ;  /* 0x000000030a00780c */ /* 0x000fda0003f45270 */
[----:B------:R-:W-:Y:S05]  /*1560*/  @!P2 BRA `(.L_x_18) ;  /* 0x000000000004a947 */ /* 0x000fea0003800000 */
[----:B------:R-:W-:Y:S01]  /*1570*/  BPT.TRAP 0x1 ;  /* 0x000000040000795c */ /* 0x000fe20000300000 */
.L_x_18:
[----:B------:R-:W-:Y:S01]  /*1580*/  SHF.L.U32 R7, R9, 0x1f, RZ ;  /* 0x0000001f09077819 */ /* 0x000fe200000006ff */
[----:B------:R-:W-:-:S12]  /*1590*/  ULEA UR8, UR4, UR5, 0x3 ;  /* 0x0000000504087291 */ /* 0x000fd8000f8e183f */
.L_x_19:
[----:B0-----:R-:W-:-:S04]  /*15a0*/  IMAD.U32 R8, RZ, RZ, UR8 ;  /* 0x00000008ff087e24 */ /* 0x001fc8000f8e00ff */
[----:B------:R0:W1:Y:S03]  /*15b0*/  SYNCS.PHASECHK.TRANS64.TRYWAIT P1, [R8+URZ+0x32000], R7 ;  /* 0x03200007080075a7 */ /* 0x000066000802017f */
[----:B-1----:R-:W-:Y:S05]  /*15c0*/  @!P1 NANOSLEEP.SYNCS 0x989680 ;  /* 0x009896800000995d */ /* 0x002fea0003900000 */
[----:B------:R-:W1:Y:S02]  /*15d0*/  @!P1 SYNCS.PHASECHK.TRANS64 P1, [R8+URZ+0x32000], R7 ;  /* 0x03200007080095a7 */ /* 0x000e64000802007f */
[----:B-1----:R-:W-:Y:S05]  /*15e0*/  @!P1 BRA `(.L_x_19) ;  /* 0xfffffffc00ec9947 */ /* 0x002fea000383ffff */
[----:B------:R-:W-:Y:S01]  /*15f0*/  ULEA UR8, UR4, UR6, 0xb ;  /* 0x0000000604087291 */ /* 0x000fe2000f8e583f */
[----:B------:R-:W-:Y:S01]  /*1600*/  WARPGROUP.ARRIVE ;  /* 0x00000000000079c5 */ /* 0x000fe20000000000 */
[----:B------:R-:W-:Y:S02]  /*1610*/  ULEA UR10, UR4, UR7, 0x9 ;  /* 0x00000007040a7291 */ /* 0x000fe4000f8e483f */
[----:B------:R-:W-:Y:S02]  /*1620*/  UIADD3 UR16, UR8, 0x200, URZ ;  /* 0x0000020008107890 */ /* 0x000fe4000fffe03f */
[----:B------:R-:W-:Y:S01]  /*1630*/  UIADD3 UR14, UR8, 0x400, URZ ;  /* 0x00000400080e7890 */ /* 0x000fe2000fffe03f */
[----:B------:R-:W-:Y:S01]  /*1640*/  UMOV UR9, 0x40000040 ;  /* 0x4000004000097882 */ /* 0x000fe20000000000 */
[----:B------:R-:W-:Y:S01]  /*1650*/  UMOV UR11, 0x40000040 ;  /* 0x40000040000b7882 */ /* 0x000fe20000000000 */
[----:B------:R-:W-:Y:S02]  /*1660*/  UMOV UR18, UR10 ;  /* 0x0000000a00127c82 */ /* 0x000fe40008000000 */
[----:B------:R-:W-:Y:S01]  /*1670*/  HGMMA.64x64x16.F32.BF16 R120, gdesc[UR8].tnspB, R120, UP0 ;  /* 0x40e00000087879f0 */ /* 0x000fe2000bf01878 */
[----:B------:R-:W-:Y:S01]  /*1680*/  UIADD3 UR9, UR8, 0x600, URZ ;  /* 0x0000060008097890 */ /* 0x000fe2000fffe03f */
[----:B------:R-:W-:Y:S01]  /*1690*/  UMOV UR19, UR11 ;  /* 0x0000000b00137c82 */ /* 0x000fe20008000000 */
[----:B------:R-:W-:-:S02]  /*16a0*/  UMOV UR17, 0x40000040 ;  /* 0x4000004000117882 */ /* 0x000fc40000000000 */
[----:B------:R-:W-:Y:S01]  /*16b0*/  HGMMA.64x64x16.F32.BF16 R88, gdesc[UR16].tnspB, R88, UP0 ;  /* 0x40e00000105879f0 */ /* 0x000fe2000bf01858 */
[----:B------:R-:W-:Y:S01]  /*16c0*/  UMOV UR18, UR10 ;  /* 0x0000000a00127c82 */ /* 0x000fe20008000000 */
[----:B------:R-:W-:Y:S01]  /*16d0*/  UMOV UR19, UR11 ;  /* 0x0000000b00137c82 */ /* 0x000fe20008000000 */
[----:B------:R-:W-:Y:S01]  /*16e0*/  UMOV UR16, UR14 ;  /* 0x0000000e00107c82 */ /* 0x000fe20008000000 */
[----:B------:R-:W-:Y:S01]  /*16f0*/  UMOV UR17, 0x40000040 ;  /* 0x4000004000117882 */ /* 0x000fe20000000000 */
[----:B------:R-:W-:Y:S01]  /*1700*/  UIADD3 UR14, UR8, 0x602, URZ ;  /* 0x00000602080e7890 */ /* 0x000fe2000fffe03f */
[----:B------:R-:W-:Y:S01]  /*1710*/  HGMMA.64x64x16.F32.BF16 R56, gdesc[UR16].tnspB, R56, UP0 ;  /* 0x40e00000103879f0 */ /* 0x000fe2000bf01838 */
[----:B------:R-:W-:Y:S01]  /*1720*/  UMOV UR18, UR10 ;  /* 0x0000000a00127c82 */ /* 0x000fe20008000000 */
[----:B------:R-:W-:Y:S01]  /*1730*/  UMOV UR19, UR11 ;  /* 0x0000000b00137c82 */ /* 0x000fe20008000000 */
[----:B------:R-:W-:Y:S01]  /*1740*/  UMOV UR16, UR9 ;  /* 0x0000000900107c82 */ /* 0x000fe20008000000 */
[----:B------:R-:W-:Y:S01]  /*1750*/  UMOV UR17, 0x40000040 ;  /* 0x4000004000117882 */ /* 0x000fe20000000000 */
[----:B------:R-:W-:Y:S01]  /*1760*/  UIADD3 UR9, UR8, 0x202, URZ ;  /* 0x0000020208097890 */ /* 0x000fe2000fffe03f */
[----:B------:R-:W-:Y:S01]  /*1770*/  HGMMA.64x64x16.F32.BF16 R24, gdesc[UR16].tnspB, R24, UP0 ;  /* 0x40e00000101879f0 */ /* 0x000fe2000bf01818 */
[----:B------:R-:W-:-:S02]  /*1780*/  UIADD3 UR16, UR8, 0x2, URZ ;  /* 0x0000000208107890 */ /* 0x000fc4000fffe03f */
[----:B------:R-:W-:Y:S02]  /*1790*/  UIADD3 UR18, UR10, 0x80, URZ ;  /* 0x000000800a127890 */ /* 0x000fe4000fffe03f */
[----:B------:R-:W-:Y:S01]  /*17a0*/  UIADD3 UR11, UR8, 0x402, URZ ;  /* 0x00000402080b7890 */ /* 0x000fe2000fffe03f */
[----:B------:R-:W-:Y:S01]  /*17b0*/  UMOV UR17, 0x40000040 ;  /* 0x4000004000117882 */ /* 0x000fe20000000000 */
[----:B------:R-:W-:-:S05]  /*17c0*/  UMOV UR19, 0x40000040 ;  /* 0x4000004000137882 */ /* 0x000fca0000000000 */
        /* <DEDUP_REMOVED lines=42> */
[----:B------:R-:W-:-:S02]  /*1a70*/  UMOV UR17, 0x40000040 ;  /* 0x4000004000117882 */ /* 0x000fc40000000000 */
[----:B------:R-:W-:Y:S03]  /*1a80*/  HGMMA.64x64x16.F32.BF16 R24, gdesc[UR16].tnspB, R24, gsb0 ;  /* 0x40e00000101879f0 */ /* 0x000fe60008001818 */
[----:B------:R-:W-:Y:S02]  /*1a90*/  WARPGROUP.DEPBAR.LE gsb0, 0x1 ;  /* 0x00008000000079c5 */ /* 0x000fe40000010100 */
[----:B------:R-:W-:Y:S05]  /*1aa0*/  @!P2 BRA `(.L_x_20) ;  /* 0x000000000004a947 */ /* 0x000fea0003800000 */
[----:B------:R-:W-:Y:S01]  /*1ab0*/  BPT.TRAP 0x1 ;  /* 0x000000040000795c */ /* 0x000fe20000300000 */
.L_x_20:
[----:B------:R-:W-:-:S13]  /*1ac0*/  ISETP.NE.AND P1, PT, R4, RZ, PT ;  /* 0x000000ff0400720c */ /* 0x000fda0003f25270 */
[----:B0-----:R-:W-:-:S05]  /*1ad0*/  @P1 LEA R7, R5, UR5, 0x3 ;  /* 0x0000000505071c11 */ /* 0x001fca000f8e18ff */
[----:B------:R-:W-:-:S05]  /*1ae0*/  @P1 VIADD R7, R7, 0x32028 ;  /* 0x0003202807071836 */ /* 0x000fca0000000000 */
[----:B------:R-:W-:-:S04]  /*1af0*/  @P1 PRMT R7, R0, 0x654, R7 ;  /* 0x0000065400071816 */ /* 0x000fc80000000007 */
[----:B------:R0:W-:Y:S01]  /*1b00*/  @P1 SYNCS.ARRIVE.TRANS64.RED.A1T0 RZ, [R7+URZ], RZ ;  /* 0x000000ff07ff19a7 */ /* 0x0001e2000810043f */
[----:B------:R-:W-:-:S13]  /*1b10*/  ISETP.GT.U32.AND P1, PT, R2, 0x1, PT ;  /* 0x000000010200780c */ /* 0x000fda0003f24070 */
[----:B0-----:R-:W-:Y:S05]  /*1b20*/  @P1 BRA `(.L_x_21) ;  /* 0x0000000000041947 */ /* 0x001fea0003800000 */
[----:B------:R-:W-:Y:S01]  /*1b30*/  BPT.TRAP 0x1 ;  /* 0x000000040000795c */ /* 0x000fe20000300000 */
.L_x_21:
[----:B------:R-:W-:Y:S01]  /*1b40*/  UIADD3 UR4, UR4, 0x1, URZ ;  /* 0x0000000104047890 */ /* 0x000fe2000fffe03f */
[----:B------:R-:W-:Y:S01]  /*1b50*/  ISETP.GT.AND P2, PT, R3, 0x1, PT ;  /* 0x000000010300780c */ /* 0x000fe20003f44270 */
[----:B------:R-:W-:Y:S02]  /*1b60*/  VIADD R5, R5, 0x1 ;  /* 0x0000000105057836 */ /* 0x000fe40000000000 */
[----:B------:R-:W-:Y:S01]  /*1b70*/  UISETP.NE.AND UP0, UPT, UR4, 0x5, UPT ;  /* 0x000000050400788c */ /* 0x000fe2000bf05270 */
[----:B------:R-:W-:Y:S02]  /*1b80*/  VIADD R3, R3, 0xffffffff ;  /* 0xffffffff03037836 */ /* 0x000fe40000000000 */
[C---:B------:R-:W-:Y:S01]  /*1b90*/  ISETP.NE.AND P1, PT, R5.reuse, 0x5, PT ;  /* 0x000000050500780c */ /* 0x040fe20003f25270 */
[----:B------:R-:W-:Y:S02]  /*1ba0*/  USEL UR8, URZ, 0x1, UP0 ;  /* 0x000000013f087887 */ /* 0x000fe40008000000 */
[----:B------:R-:W-:Y:S01]  /*1bb0*/  USEL UR4, UR4, URZ, UP0 ;  /* 0x0000003f04047287 */ /* 0x000fe20008000000 */
[----:B------:R-:W-:Y:S01]  /*1bc0*/  SEL R5, R5, RZ, P1 ;  /* 0x000000ff05057207 */ /* 0x000fe20000800000 */
[----:B------:R-:W-:-:S02]  /*1bd0*/  UPLOP3.LUT UP0, UPT, UPT, UPT, UPT, 0x80, 0x0 ;  /* 0x000000000000789c */ /* 0x000fc40003f0f070 */
[----:B------:R-:W-:Y:S01]  /*1be0*/  LOP3.LUT R9, R9, UR8, RZ, 0x3c, !PT ;  /* 0x0000000809097c12 */ /* 0x000fe2000f8e3cff */
[----:B------:R-:W-:Y:S08]  /*1bf0*/  @P2 BRA `(.L_x_22) ;  /* 0xfffffff800542947 */ /* 0x000ff0000383ffff */
.L_x_17:
[----:B------:R-:W-:Y:S02]  /*1c00*/  WARPGROUP.DEPBAR.LE gsb0, 0x0 ;  /* 0x00008000000079c5 */ /* 0x000fe40000010000 */
[----:B------:R-:W-:Y:S05]  /*1c10*/  @!P0 BRA `(.L_x_23) ;  /* 0x0000000000548947 */ /* 0x000fea0003800000 */
[----:B------:R-:W-:-:S04]  /*1c20*/  LOP3.LUT R3, R2, 0x1, RZ, 0xfc, !PT ;  /* 0x0000000102037812 */ /* 0x000fc800078efcff */
[----:B------:R-:W-:-:S13]  /*1c30*/  ISETP.NE.AND P0, PT, R3, 0x3, PT ;  /* 0x000000030300780c */ /* 0x000fda0003f05270 */
[----:B------:R-:W-:Y:S05]  /*1c40*/  @!P0 BRA `(.L_x_24) ;  /* 0x0000000000048947 */ /* 0x000fea0003800000 */
[----:B------:R-:W-:Y:S01]  /*1c50*/  BPT.TRAP 0x1 ;  /* 0x000000040000795c */ /* 0x000fe20000300000 */
.L_x_24:
[----:B------:R-:W-:Y:S01]  /*1c60*/  ISETP.NE.AND P0, PT, R4, RZ, PT ;  /* 0x000000ff0400720c */ /* 0x000fe20003f05270 */
[----:B------:R-:W-:Y:S01]  /*1c70*/  BSSY B0, `(.L_x_25) ;  /* 0x000000d000007945 */ /* 0x000fe20003800000 */
[----:B------:R-:W-:-:S11]  /*1c80*/  ISETP.GT.U32.AND P1, PT, R2, 0x1, PT ;  /* 0x000000010200780c */ /* 0x000fd60003f24070 */
[----:B------:R-:W-:Y:S05]  /*1c90*/  @!P0 BRA `(.L_x_26) ;  /* 0x0000000000288947 */ /* 0x000fea0003800000 */
[----:B------:R-:W0:Y:S01]  /*1ca0*/  S2R R5, SR_CgaCtaId ;  /* 0x0000000000057919 */ /* 0x000e220000008800 */
[----:B------:R-:W-:Y:S01]  /*1cb0*/  IMAD.WIDE.U32 R2, R6, -0x33333333, RZ ;  /* 0xcccccccd06027825 */ /* 0x000fe200078e00ff */
[----:B------:R-:W-:-:S04]  /*1cc0*/  MOV R2, 0x400 ;  /* 0x0000040000027802 */ /* 0x000fc80000000f00 */
[----:B------:R-:W-:-:S05]  /*1cd0*/  SHF.R.U32.HI R3, RZ, 0x2, R3 ;  /* 0x00000002ff037819 */ /* 0x000fca0000011603 */
[----:B------:R-:W-:Y:S01]  /*1ce0*/  IMAD R6, R3, -0x5, R6 ;  /* 0xfffffffb03067824 */ /* 0x000fe200078e0206 */
[----:B0-----:R-:W-:-:S05]  /*1cf0*/  LEA R5, R5, R2, 0x18 ;  /* 0x0000000205057211 */ /* 0x001fca00078ec0ff */
[----:B------:R-:W-:-:S04]  /*1d00*/  IMAD R6, R6, 0x8, R5 ;  /* 0x0000000806067824 */ /* 0x000fc800078e0205 */
[----:B------:R-:W-:-:S05]  /*1d10*/  VIADD R3, R6, 0x32028 ;  /* 0x0003202806037836 */ /* 0x000fca0000000000 */
[----:B------:R-:W-:-:S04]  /*1d20*/  PRMT R3, R0, 0x654, R3 ;  /* 0x0000065400037816 */ /* 0x000fc80000000003 */
[----:B------:R0:W-:Y:S03]  /*1d30*/  SYNCS.ARRIVE.TRANS64.RED.A1T0 RZ, [R3+URZ], RZ ;  /* 0x000000ff03ff79a7 */ /* 0x0001e6000810043f */
.L_x_26:
[----:B------:R-:W-:Y:S05]  /*1d40*/  BSYNC B0 ;  /* 0x0000000000007941 */ /* 0x000fea0003800000 */
.L_x_25:
[----:B------:R-:W-:Y:S05]  /*1d50*/  @P1 BRA `(.L_x_23) ;  /* 0x0000000000041947 */ /* 0x000fea0003800000 */
[----:B------:R-:W-:Y:S01]  /*1d60*/  BPT.TRAP 0x1 ;  /* 0x000000040000795c */ /* 0x000fe20000300000 */
.L_x_23:
[----:B------:R-:W0:Y:S01]  /*1d70*/  S2R R0, SR_TID.X ;  /* 0x0000000000007919 */ /* 0x000e220000002100 */
[----:B------:R-:W-:Y:S01]  /*1d80*/  ULDC.64 UR4, c[0x0][0x280] ;  /* 0x0000a00000047ab9 */ /* 0x000fe20000000a00 */
[----:B------:R-:W1:Y:S01]  /*1d90*/  S2R R2, SR_CTAID.Y ;  /* 0x0000000000027919 */ /* 0x000e620000002600 */
[----:B------:R-:W2:Y:S01]  /*1da0*/  S2R R9, SR_CTAID.X ;  /* 0x0000000000097919 */ /* 0x000ea20000002500 */
[----:B0-----:R-:W-:-:S04]  /*1db0*/  SHF.R.S32.HI R3, RZ, 0x1f, R0 ;  /* 0x0000001fff037819 */ /* 0x001fc80000011400 */
[----:B------:R-:W-:-:S04]  /*1dc0*/  LEA.HI R3, R3, R0, RZ, 0x7 ;  /* 0x0000000003037211 */ /* 0x000fc800078f38ff */
[----:B------:R-:W-:Y:S01]  /*1dd0*/  LOP3.LUT R3, R3, 0xffffff80, RZ, 0xc0, !PT ;  /* 0xffffff8003037812 */ /* 0x000fe200078ec0ff */
[----:B--2---:R-:W-:-:S04]  /*1de0*/  IMAD.SHL.U32 R6, R9, 0x100, RZ ;  /* 0x0000010009067824 */ /* 0x004fc800078e00ff */
[----:B------:R-:W-:Y:S02]  /*1df0*/  IMAD.IADD R8, R0, 0x1, -R3 ;  /* 0x0000000100087824 */ /* 0x000fe400078e0a03 */
[----:B-1----:R-:W-:-:S03]  /*1e00*/  IMAD.SHL.U32 R0, R2, 0x40, RZ ;  /* 0x0000004002007824 */ /* 0x002fc600078e00ff */
[----:B------:R-:W-:Y:S02]  /*1e10*/  SHF.R.S32.HI R7, RZ, 0x1f, R8 ;  /* 0x0000001fff077819 */ /* 0x000fe40000011408 */
[----:B------:R-:W-:Y:S02]  /*1e20*/  ISETP.GE.AND P0, PT, R0, UR5, PT ;  /* 0x0000000500007c0c */ /* 0x000fe4000bf06270 */
[----:B------:R-:W-:Y:S02]  /*1e30*/  LEA.HI R2, R7, R8, RZ, 0x2 ;  /* 0x0000000807027211 */ /* 0x000fe400078f10ff */
[----:B------:R-:W-:Y:S02]  /*1e40*/  ISETP.GE.OR P0, PT, R6, UR4, P0 ;  /* 0x0000000406007c0c */ /* 0x000fe40008706670 */
[--C-:B------:R-:W-:Y:S02]  /*1e50*/  SHF.R.S32.HI R4, RZ, 0x2, R2.reuse ;  /* 0x00000002ff047819 */ /* 0x100fe40000011402 */
[----:B------:R-:W-:-:S04]  /*1e60*/  SHF.R.S32.HI R3, RZ, 0x1f, R2 ;  /* 0x0000001fff037819 */ /* 0x000fc80000011402 */
[----:B------:R-:W-:-:S04]  /*1e70*/  LEA.HI R3, R3, R4, RZ, 0x3 ;  /* 0x0000000403037211 */ /* 0x000fc800078f18ff */
[----:B------:R-:W-:Y:S01]  /*1e80*/  LOP3.LUT R5, R3, 0xfffffff8, RZ, 0xc0, !PT ;  /* 0xfffffff803057812 */ /* 0x000fe200078ec0ff */
[----:B------:R-:W-:Y:S06]  /*1e90*/  @P0 EXIT ;  /* 0x000000000000094d */ /* 0x000fec0003800000 */
[----:B------:R-:W0:Y:S01]  /*1ea0*/  LDC.64 R12, c[0x0][0x658] ;  /* 0x00019600ff0c7b82 */ /* 0x000e220000000a00 */
[----:B------:R-:W-:Y:S01]  /*1eb0*/  LOP3.LUT R3, R2, 0x7ffffffc, RZ, 0xc0, !PT ;  /* 0x7ffffffc02037812 */ /* 0x000fe200078ec0ff */
[----:B------:R-:W-:Y:S01]  /*1ec0*/  IMAD.IADD R2, R4, 0x1, -R5 ;  /* 0x0000000104027824 */ /* 0x000fe200078e0a05 */
[----:B------:R-:W-:Y:S02]  /*1ed0*/  LEA.HI R5, R7, R8, RZ, 0x5 ;  /* 0x0000000807057211 */ /* 0x000fe400078f28ff */
[----:B----45:R-:W-:Y:S01]  /*1ee0*/  FSETP.NEU.AND P1, PT, R14, RZ, PT ;  /* 0x000000ff0e00720b */ /* 0x030fe20003f2d000 */
[----:B------:R-:W-:Y:S01]  /*1ef0*/  IMAD.IADD R4, R8, 0x1, -R3 ;  /* 0x0000000108047824 */ /* 0x000fe200078e0a03 */
[----:B------:R-:W-:Y:S02]  /*1f00*/  SHF.R.S32.HI R3, RZ, 0x1f, R2 ;  /* 0x0000001fff037819 */ /* 0x000fe40000011402 */
[----:B---3--:R-:W-:Y:S01]  /*1f10*/  SHF.R.S32.HI R15, RZ, 0x5, R5 ;  /* 0x00000005ff0f7819 */ /* 0x008fe20000011405 */
[----:B------:R-:W-:-:S02]  /*1f20*/  IMAD.SHL.U32 R5, R4, 0x2, RZ ;  /* 0x0000000204057824 */ /* 0x000fc400078e00ff */
[----:B------:R-:W-:-:S03]  /*1f30*/  IMAD.WIDE R8, R9, 0x100, R2 ;  /* 0x0000010009087825 */ /* 0x000fc600078e0202 */
[----:B------:R-:W-:Y:S01]  /*1f40*/  SHF.R.S32.HI R7, RZ, 0x1f, R5 ;  /* 0x0000001fff077819 */ /* 0x000fe20000011405 */
[C---:B------:R-:W-:Y:S01]  /*1f50*/  IMAD R3, R15.reuse, -0x10, -R6 ;  /* 0xfffffff00f037824 */ /* 0x040fe200078e0a06 */
[C---:B------:R-:W-:Y:S01]  /*1f60*/  IADD3 R6, P0, R0.reuse, R5, RZ ;  /* 0x0000000500067210 */ /* 0x040fe20007f1e0ff */
[----:B------:R-:W-:Y:S01]  /*1f70*/  IMAD.WIDE R8, R15, 0x10, R8 ;  /* 0x000000100f087825 */ /* 0x000fe200078e0208 */
[----:B------:R-:W-:Y:S02]  /*1f80*/  IADD3 R10, -R5, UR5, -R0 ;  /* 0x00000005050a7c10 */ /* 0x000fe4000fffe900 */
[----:B------:R-:W-:Y:S02]  /*1f90*/  LEA.HI.X.SX32 R7, R0, R7, 0x1, P0 ;  /* 0x0000000700077211 */ /* 0x000fe400000f0eff */
[----:B------:R-:W-:Y:S01]  /*1fa0*/  IADD3 R0, R3, UR4, -R2 ;  /* 0x0000000403007c10 */ /* 0x000fe2000fffe802 */
[-C--:B0-----:R-:W-:Y:S01]  /*1fb0*/  IMAD R2, R9, R12.reuse, RZ ;  /* 0x0000000c09027224 */ /* 0x081fe200078e02ff */
[----:B------:R-:W-:Y:S01]  /*1fc0*/  ISETP.GT.AND P3, PT, R10, RZ, PT ;  /* 0x000000ff0a00720c */ /* 0x000fe20003f64270 */
[----:B------:R-:W-:Y:S01]  /*1fd0*/  IMAD.WIDE.U32 R18, R8, R12, R6 ;  /* 0x0000000c08127225 */ /* 0x000fe200078e0006 */
[----:B------:R-:W-:-:S02]  /*1fe0*/  SHF.L.U64.HI R15, R12, 0x3, R13 ;  /* 0x000000030c0f7819 */ /* 0x000fc4000001020d */
[----:B------:R-:W-:Y:S01]  /*1ff0*/  P2R R3, PR, RZ, 0x8 ;  /* 0x00000008ff037803 */ /* 0x000fe20000000000 */
[----:B------:R-:W-:Y:S01]  /*2000*/  IMAD R21, R8, R13, R2 ;  /* 0x0000000d08157224 */ /* 0x000fe200078e0202 */
[----:B------:R-:W-:Y:S01]  /*2010*/  ISETP.GT.AND P0, PT, R0, RZ, P3 ;  /* 0x000000ff0000720c */ /* 0x000fe20001f04270 */
[----:B------:R-:W-:Y:S02]  /*2020*/  IMAD.SHL.U32 R16, R12, 0x8, RZ ;  /* 0x000000080c107824 */ /* 0x000fe400078e00ff */
[----:B------:R-:W-:Y:S01]  /*2030*/  IMAD.IADD R21, R19, 0x1, R21 ;  /* 0x0000000113157824 */ /* 0x000fe200078e0215 */
[----:B------:R-:W-:Y:S09]  /*2040*/  @!P1 BRA `(.L_x_27) ;  /* 0x0000006c00cc9947 */ /* 0x000ff20003800000 */
[----:B------:R-:W-:Y:S01]  /*2050*/  ULDC.64 UR4, c[0x0][0x630] ;  /* 0x00018c0000047ab9 */ /* 0x000fe20000000a00 */
[----:B------:R-:W-:Y:S01]  /*2060*/  ULDC.64 UR8, c[0x0][0x628] ;  /* 0x00018a0000087ab9 */ /* 0x000fe20000000a00 */
[----:B------:R-:W-:Y:S01]  /*2070*/  IMAD R17, R9, UR4, RZ ;  /* 0x0000000409117c24 */ /* 0x000fe2000f8e02ff */
[----:B------:R-:W-:Y:S01]  /*2080*/  ULDC.64 UR6, c[0x0][0x650] ;  /* 0x0001940000067ab9 */ /* 0x000fe20000000a00 */
[----:B------:R-:W-:-:S04]  /*2090*/  IMAD.WIDE.U32 R2, R8, UR4, R6 ;  /* 0x0000000408027c25 */ /* 0x000fc8000f8e0006 */
[----:B------:R-:W-:Y:S01]  /*20a0*/  IMAD R17, R8, UR5, R17 ;  /* 0x0000000508117c24 */ /* 0x000fe2000f8e0211 */
[----:B------:R-:W-:-:S03]  /*20b0*/  LEA R4, P1, R2, UR8, 0x1 ;  /* 0x0000000802047c11 */ /* 0x000fc6000f8208ff */
[----:B------:R-:W-:-:S05]  /*20c0*/  IMAD.IADD R3, R3, 0x1, R17 ;  /* 0x0000000103037824 */ /* 0x000fca00078e0211 */
[----:B------:R-:W-:-:S05]  /*20d0*/  LEA.HI.X R5, R2, UR9, R3, 0x1, P1 ;  /* 0x0000000902057c11 */ /* 0x000fca00088f0c03 */
[----:B------:R-:W2:Y:S01]  /*20e0*/  @P0 LDG.E.LTC128B.U16 R19, desc[UR12][R4.64] ;  /* 0x0000000c04130981 */ /* 0x000ea2000c1e1520 */
[----:B------:R-:W-:Y:S01]  /*20f0*/  ISETP.GT.AND P6, PT, R10, 0x1, PT ;  /* 0x000000010a00780c */ /* 0x000fe20003fc4270 */
[----:B------:R-:W-:Y:S01]  /*2100*/  BSSY B0, `(.L_x_28) ;  /* 0x000000e000007945 */ /* 0x000fe20003800000 */
[----:B------:R-:W-:Y:S02]  /*2110*/  LEA R2, P2, R18, UR6, 0x1 ;  /* 0x0000000612027c11 */ /* 0x000fe4000f8408ff */
[----:B------:R-:W-:Y:S01]  /*2120*/  ISETP.GT.AND P1, PT, R0, RZ, P6 ;  /* 0x000000ff0000720c */ /* 0x000fe20003724270 */
[----:B--2---:R-:W-:-:S04]  /*2130*/  IMAD.U32 R3, R19, 0x10000, RZ ;  /* 0x0001000013037824 */ /* 0x004fc800078e00ff */
[----:B------:R-:W-:-:S04]  /*2140*/  FMUL R3, R3, R14 ;  /* 0x0000000e03037220 */ /* 0x000fc80000400000 */
[----:B------:R-:W-:-:S05]  /*2150*/  FFMA R3, R120, R11, R3 ;  /* 0x0000000b78037223 */ /* 0x000fca0000000003 */
[----:B------:R-:W-:Y:S02]  /*2160*/  F2FP.BF16.F32.PACK_AB R20, RZ, R3 ;  /* 0x00000003ff14723e */ /* 0x000fe400000010ff */
[----:B------:R-:W-:Y:S02]  /*2170*/  P2R R3, PR, RZ, 0x40 ;  /* 0x00000040ff037803 */ /* 0x000fe40000000000 */
[----:B------:R-:W-:Y:S02]  /*2180*/  LEA.HI.X R3, R18, UR7, R21, 0x1, P2 ;  /* 0x0000000712037c11 */ /* 0x000fe400090f0c15 */
[----:B------:R-:W-:Y:S02]  /*2190*/  PRMT R18, R20, 0x7610, R18 ;  /* 0x0000761014127816 */ /* 0x000fe40000000012 */
[----:B------:R-:W-:-:S03]  /*21a0*/  PRMT R20, R19, 0x7610, R20 ;  /* 0x0000761013147816 */ /* 0x000fc60000000014 */
[----:B------:R0:W-:Y:S01]  /*21b0*/  @P0 STG.E.U16 desc[UR12][R2.64], R18 ;  /* 0x0000001202000986 */ /* 0x0001e2000c10150c */
[----:B------:R-:W-:Y:S05]  /*21c0*/  @!P1 BRA `(.L_x_29) ;  /* 0x0000000000049947 */ /* 0x000fea0003800000 */
[----:B------:R1:W5:Y:S02]  /*21d0*/  LDG.E.LTC128B.U16 R20, desc[UR12][R4.64+0x2] ;  /* 0x0000020c04147981 */ /* 0x000364000c1e1520 */
.L_x_29:
[----:B------:R-:W-:Y:S05]  /*21e0*/  BSYNC B0 ;  /* 0x0000000000007941 */ /* 0x000fea0003800000 */
.L_x_28:
[----:B------:R-:W-:Y:S01]  /*21f0*/  USHF.L.U32 UR6, UR4, 0x3, URZ ;  /* 0x0000000304067899 */ /* 0x000fe2000800063f */
[----:B-----5:R-:W-:Y:S01]  /*2200*/  IMAD.U32 R9, R20, 0x10000, RZ ;  /* 0x0001000014097824 */ /* 0x020fe200078e00ff */
[----:B------:R-:W-:Y:S01]  /*2210*/  USHF.L.U64.HI UR7, UR4, 0x3, UR5 ;  /* 0x0000000304077899 */ /* 0x000fe20008010205 */
[----:B------:R-:W-:Y:S02]  /*2220*/  ISETP.GT.AND P0, PT, R0, 0x8, P3 ;  /* 0x000000080000780c */ /* 0x000fe40001f04270 */
[----:B------:R-:W-:Y:S01]  /*2230*/  FMUL R22, R9, R14 ;  /* 0x0000000e09167220 */ /* 0x000fe20000400000 */
[----:B0-----:R-:W-:Y:S02]  /*2240*/  IMAD.U32 R18, RZ, RZ, UR6 ;  /* 0x00000006ff127e24 */ /* 0x001fe4000f8e00ff */
[----:B------:R-:W-:Y:S02]  /*2250*/  IMAD.U32 R19, RZ, RZ, UR7 ;  /* 0x00000007ff137e24 */ /* 0x000fe4000f8e00ff */
[----:B------:R-:W-:Y:S01]  /*2260*/  FFMA R22, R121, R11, R22 ;  /* 0x0000000b79167223 */ /* 0x000fe20000000016 */
[----:B------:R-:W-:-:S04]  /*2270*/  IMAD.WIDE.U32 R8, R8, UR4, R18 ;  /* 0x0000000408087c25 */ /* 0x000fc8000f8e0012 */
[----:B------:R-:W-:Y:S02]  /*2280*/  F2FP.BF16.F32.PACK_AB R22, RZ, R22 ;  /* 0x00000016ff16723e */ /* 0x000fe400000010ff */
[----:B------:R-:W-:-:S03]  /*2290*/  IADD3 R6, P2, R6, R8, RZ ;  /* 0x0000000806067210 */ /* 0x000fc60007f5e0ff */
[----:B------:R0:W-:Y:S01]  /*22a0*/  @P1 STG.E.U16 desc[UR12][R2.64+0x2], R22 ;  /* 0x0000021602001986 */ /* 0x0001e2000c10150c */
[----:B------:R-:W-:Y:S02]  /*22b0*/  IADD3.X R7, R7, R17, R9, P2, !PT ;  /* 0x0000001107077210 */ /* 0x000fe400017fe409 */
[----:B------:R-:W-:-:S04]  /*22c0*/  LEA R8, P2, R6, UR8, 0x1 ;  /* 0x0000000806087c11 */ /* 0x000fc8000f8408ff */
[----:B------:R-:W-:-:S05]  /*22d0*/  LEA.HI.X R9, R6, UR9, R7, 0x1, P2 ;  /* 0x0000000906097c11 */ /* 0x000fca00090f0c07 */
[----:B------:R-:W2:Y:S01]  /*22e0*/  @P0 LDG.E.LTC128B.U16 R20, desc[UR12][R8.64] ;  /* 0x0000000c08140981 */ /* 0x000ea2000c1e1520 */
[C---:B------:R-:W-:Y:S01]  /*22f0*/  SHF.L.U64.HI R15, R16.reuse, 0x1, R15 ;  /* 0x00000001100f7819 */ /* 0x040fe2000001020f */
[----:B------:R-:W-:Y:S01]  /*2300*/  BSSY B0, `(.L_x_30) ;  /* 0x000000b000007945 */ /* 0x000fe20003800000 */
[----:B------:R-:W-:Y:S02]  /*2310*/  LEA R6, P2, R16, R2, 0x1 ;  /* 0x0000000210067211 */ /* 0x000fe400078408ff */
[----:B------:R-:W-:Y:S01]  /*2320*/  ISETP.GT.AND P1, PT, R0, 0x8, P6 ;  /* 0x000000080000780c */ /* 0x000fe20003724270 */
[----:B--2---:R-:W-:-:S04]  /*2330*/  IMAD.U32 R7, R20, 0x10000, RZ ;  /* 0x0001000014077824 */ /* 0x004fc800078e00ff */
[----:B------:R-:W-:-:S04]  /*2340*/  FMUL R7, R7, R14 ;  /* 0x0000000e07077220 */ /* 0x000fc80000400000 */
[----:B------:R-:W-:-:S05]  /*2350*/  FFMA R7, R122, R11, R7 ;  /* 0x0000000b7a077223 */ /* 0x000fca0000000007 */
[----:B------:R-:W-:Y:S01]  /*2360*/  F2FP.BF16.F32.PACK_AB R16, RZ, R7 ;  /* 0x00000007ff10723e */ /* 0x000fe200000010ff */
[----:B------:R-:W-:-:S05]  /*2370*/  IMAD.X R7, R15, 0x1, R3, P2 ;  /* 0x000000010f077824 */ /* 0x000fca00010e0603 */
[----:B------:R0:W-:Y:S01]  /*2380*/  @P0 STG.E.U16 desc[UR12][R6.64], R16 ;  /* 0x0000001006000986 */ /* 0x0001e2000c10150c */
[----:B------:R-:W-:Y:S05]  /*2390*/  @!P1 BRA `(.L_x_31) ;  /* 0x0000000000049947 */ /* 0x000fea0003800000 */
[----:B------:R2:W5:Y:S02]  /*23a0*/  LDG.E.LTC128B.U16 R20, desc[UR12][R8.64+0x2] ;  /* 0x0000020c08147981 */ /* 0x000564000c1e1520 */
.L_x_31:
[----:B------:R-:W-:Y:S05]  /*23b0*/  BSYNC B0 ;  /* 0x0000000000007941 */ /* 0x000fea0003800000 */
.L_x_30:
[----:B-----5:R-:W-:Y:S01]  /*23c0*/  IMAD.U32 R15, R20, 0x10000, RZ ;  /* 0x00010000140f7824 */ /* 0x020fe200078e00ff */
[----:B------:R-:W-:Y:S01]  /*23d0*/  ISETP.GT.AND P3, PT, R10, 0x8, PT ;  /* 0x000000080a00780c */ /* 0x000fe20003f64270 */
[----:B------:R-:W-:Y:S02]  /*23e0*/  BSSY B0, `(.L_x_32) ;  /* 0x0000009000007945 */ /* 0x000fe40003800000 */
[----:B0-----:R-:W-:Y:S01]  /*23f0*/  FMUL R16, R15, R14 ;  /* 0x0000000e0f107220 */ /* 0x001fe20000400000 */
[----:B------:R-:W-:Y:S02]  /*2400*/  ISETP.GT.AND P0, PT, R0, RZ, P3 ;  /* 0x000000ff0000720c */ /* 0x000fe40001f04270 */
[----:B------:R-:W-:Y:S01]  /*2410*/  P2R R15, PR, RZ, 0x8 ;  /* 0x00000008ff0f7803 */ /* 0x000fe20000000000 */
[----:B------:R-:W-:-:S05]  /*2420*/  FFMA R16, R123, R11, R16 ;  /* 0x0000000b7b107223 */ /* 0x000fca0000000010 */
[----:B------:R-:W-:-:S05]  /*2430*/  F2FP.BF16.F32.PACK_AB R16, RZ, R16 ;  /* 0x00000010ff10723e */ /* 0x000fca00000010ff */
[----:B------:R0:W-:Y:S01]  /*2440*/  @P1 STG.E.U16 desc[UR12][R6.64+0x2], R16 ;  /* 0x0000021006001986 */ /* 0x0001e2000c10150c */
[----:B------:R-:W-:Y:S05]  /*2450*/  @!P0 BRA `(.L_x_33) ;  /* 0x0000000000048947 */ /* 0x000fea0003800000 */
[----:B------:R3:W5:Y:S02]  /*2460*/  LDG.E.LTC128B.U16 R20, desc[UR12][R4.64+0x10] ;  /* 0x0000100c04147981 */ /* 0x000764000c1e1520 */
.L_x_33:
[----:B------:R-:W-:Y:S05]  /*2470*/  BSYNC B0 ;  /* 0x0000000000007941 */ /* 0x000fea0003800000 */
.L_x_32:
[----:B-----5:R-:W-:Y:S01]  /*2480*/  IMAD.U32 R15, R20, 0x10000, RZ ;  /* 0x00010000140f7824 */ /* 0x020fe200078e00ff */
[----:B------:R-:W-:Y:S01]  /*2490*/  ISETP.GT.AND P2, PT, R10, 0x9, PT ;  /* 0x000000090a00780c */ /* 0x000fe20003f44270 */
[----:B------:R-:W-:Y:S02]  /*24a0*/  BSSY B0, `(.L_x_34) ;  /* 0x0000009000007945 */ /* 0x000fe40003800000 */
[----:B------:R-:W-:Y:S01]  /*24b0*/  FMUL R15, R15, R14 ;  /* 0x0000000e0f0f7220 */ /* 0x000fe20000400000 */
[----:B------:R-:W-:Y:S02]  /*24c0*/  ISETP.GT.AND P1, PT, R0, RZ, P2 ;  /* 0x000000ff0000720c */ /* 0x000fe40001724270 */
[----:B0-----:R-:W-:Y:S01]  /*24d0*/  P2R R16, PR, RZ, 0x4 ;  /* 0x00000004ff107803 */ /* 0x001fe20000000000 */
[----:B------:R-:W-:-:S05]  /*24e0*/  FFMA R15, R124, R11, R15 ;  /* 0x0000000b7c0f7223 */ /* 0x000fca000000000f */
[----:B------:R-:W-:-:S05]  /*24f0*/  F2FP.BF16.F32.PACK_AB R15, RZ, R15 ;  /* 0x0000000fff0f723e */ /* 0x000fca00000010ff */
[----:B------:R0:W-:Y:S01]  /*2500*/  @P0 STG.E.U16 desc[UR12][R2.64+0x10], R15 ;  /* 0x0000100f02000986 */ /* 0x0001e2000c10150c */
[----:B------:R-:W-:Y:S05]  /*2510*/  @!P1 BRA `(.L_x_35) ;  /* 0x0000000000049947 */ /* 0x000fea0003800000 */
[----:B------:R4:W5:Y:S02]  /*2520*/  LDG.E.LTC128B.U16 R20, desc[UR12][R4.64+0x12] ;  /* 0x0000120c04147981 */ /* 0x000964000c1e1520 */
.L_x_35:
[----:B------:R-:W-:Y:S05]  /*2530*/  BSYNC B0 ;  /* 0x0000000000007941 */ /* 0x000fea0003800000 */
.L_x_34:
[----:B0----5:R-:W-:Y:S01]  /*2540*/  IMAD.U32 R15, R20, 0x10000, RZ ;  /* 0x00010000140f7824 */ /* 0x021fe200078e00ff */
[----:B------:R-:W-:Y:S01]  /*2550*/  ISETP.GT.AND P0, PT, R0, 0x8, P3 ;  /* 0x000000080000780c */ /* 0x000fe20001f04270 */
[----:B------:R-:W-:Y:S02]  /*2560*/  BSSY B0, `(.L_x_36) ;  /* 0x0000007000007945 */ /* 0x000fe40003800000 */
[----:B------:R-:W-:-:S04]  /*2570*/  FMUL R16, R15, R14 ;  /* 0x0000000e0f107220 */ /* 0x000fc80000400000 */
[----:B------:R-:W-:-:S05]  /*2580*/  FFMA R16, R125, R11, R16 ;  /* 0x0000000b7d107223 */ /* 0x000fca0000000010 */
[----:B------:R-:W-:-:S05]  /*2590*/  F2FP.BF16.F32.PACK_AB R16, RZ, R16 ;  /* 0x00000010ff10723e */ /* 0x000fca00000010ff */
[----:B------:R0:W-:Y:S01]  /*25a0*/  @P1 STG.E.U16 desc[UR12][R2.64+0x12], R16 ;  /* 0x0000121002001986 */ /* 0x0001e2000c10150c */
[----:B------:R-:W-:Y:S05]  /*25b0*/  @!P0 BRA `(.L_x_37) ;  /* 0x0000000000048947 */ /* 0x000fea0003800000 */
[----:B------:R0:W5:Y:S02]  /*25c0*/  LDG.E.LTC128B.U16 R20, desc[UR12][R8.64+0x10] ;  /* 0x0000100c08147981 */ /* 0x000164000c1e1520 */
.L_x_37:
[----:B------:R-:W-:Y:S05]  /*25d0*/  BSYNC B0 ;  /* 0x0000000000007941 */ /* 0x000fea0003800000 */
.L_x_36:
[----:B-----5:R-:W-:Y:S01]  /*25e0*/  IMAD.U32 R15, R20, 0x10000, RZ ;  /* 0x00010000140f7824 */ /* 0x020fe200078e00ff */
        /* <DEDUP_REMOVED lines=8> */
.L_x_39:
[----:B------:R-:W-:Y:S05]  /*2670*/  BSYNC B0 ;  /* 0x0000000000007941 */ /* 0x000fea0003800000 */
.L_x_38:
[----:B0----5:R-:W-:Y:S01]  /*2680*/  IMAD.U32 R15, R20, 0x10000, RZ ;  /* 0x00010000140f7824 */ /* 0x021fe200078e00ff */
[----:B------:R-:W-:Y:S01]  /*2690*/  ISETP.GT.AND P2, PT, R10, 0x10, PT ;  /* 0x000000100a00780c */ /* 0x000fe20003f44270 */
[----:B------:R-:W-:Y:S02]  /*26a0*/  BSSY B0, `(.L_x_40) ;  /* 0x0000009000007945 */ /* 0x000fe40003800000 */
[----:B------:R-:W-:Y:S01]  /*26b0*/  FMUL R16, R15, R14 ;  /* 0x0000000e0f107220 */ /* 0x000fe20000400000 */
[----:B------:R-:W-:Y:S02]  /*26c0*/  ISETP.GT.AND P0, PT, R0, RZ, P2 ;  /* 0x000000ff0000720c */ /* 0x000fe40001704270 */
[----:B------:R-:W-:Y:S01]  /*26d0*/  P2R R15, PR, RZ, 0x4 ;  /* 0x00000004ff0f7803 */ /* 0x000fe20000000000 */
[----:B------:R-:W-:-:S05]  /*26e0*/  FFMA R16, R127, R11, R16 ;  /* 0x0000000b7f107223 */ /* 0x000fca0000000010 */
[----:B------:R-:W-:-:S05]  /*26f0*/  F2FP.BF16.F32.PACK_AB R16, RZ, R16 ;  /* 0x00000010ff10723e */ /* 0x000fca00000010ff */
[----:B------:R0:W-:Y:S01]  /*2700*/  @P1 STG.E.U16 desc[UR12][R6.64+0x12], R16 ;  /* 0x0000121006001986 */ /* 0x0001e2000c10150c */
[----:B------:R-:W-:Y:S05]  /*2710*/  @!P0 BRA `(.L_x_41) ;  /* 0x0000000000048947 */ /* 0x000fea0003800000 */
[----:B------:R0:W5:Y:S02]  /*2720*/  LDG.E.LTC128B.U16 R20, desc[UR12][R4.64+0x20] ;  /* 0x0000200c04147981 */ /* 0x000164000c1e1520 */
.L_x_41:
[----:B------:R-:W-:Y:S05]  /*2730*/  BSYNC B0 ;  /* 0x0000000000007941 */ /* 0x000fea0003800000 */
.L_x_40:
[----:B-----5:R-:W-:Y:S01]  /*2740*/  IMAD.U32 R15, R20, 0x10000, RZ ;  /* 0x00010000140f7824 */ /* 0x020fe200078e00ff */
[----:B------:R-:W-:Y:S01]  /*2750*/  ISETP.GT.AND P1, PT, R10, 0x11, PT ;  /* 0x000000110a00780c */ /* 0x000fe20003f24270 */
[----:B------:R-:W-:Y:S02]  /*2760*/  BSSY B0, `(.L_x_42) ;  /* 0x0000009000007945 */ /* 0x000fe40003800000 */
[----:B------:R-:W-:-:S04]  /*2770*/  FMUL R15, R15, R14 ;  /* 0x0000000e0f0f7220 */ /* 0x000fc80000400000 */
[----:B------:R-:W-:-:S05]  /*2780*/  FFMA R15, R128, R11, R15 ;  /* 0x0000000b800f7223 */ /* 0x000fca000000000f */
[----:B------:R-:W-:-:S05]  /*2790*/  F2FP.BF16.F32.PACK_AB R15, RZ, R15 ;  /* 0x0000000fff0f723e */ /* 0x000fca00000010ff */
[----:B------:R1:W-:Y:S01]  /*27a0*/  @P0 STG.E.U16 desc[UR12][R2.64+0x20], R15 ;  /* 0x0000200f02000986 */ /* 0x0003e2000c10150c */
[----:B------:R-:W-:Y:S02]  /*27b0*/  ISETP.GT.AND P0, PT, R0, RZ, P1 ;  /* 0x000000ff0000720c */ /* 0x000fe40000f04270 */
[----:B-1----:R-:W-:-:S11]  /*27c0*/  P2R R15, PR, RZ, 0x2 ;  /* 0x00000002ff0f7803 */ /* 0x002fd60000000000 */
[----:B------:R-:W-:Y:S05]  /*27d0*/  @!P0 BRA `(.L_x_43) ;  /* 0x0000000000048947 */ /* 0x000fea0003800000 */
[----:B------:R1:W5:Y:S02]  /*27e0*/  LDG.E.LTC128B.U16 R20, desc[UR12][R4.64+0x22] ;  /* 0x0000220c04147981 */ /* 0x000364000c1e1520 */
.L_x_43:
[----:B------:R-:W-:Y:S05]  /*27f0*/  BSYNC B0 ;  /* 0x0000000000007941 */ /* 0x000fea0003800000 */
.L_x_42:
[----:B-----5:R-:W-:Y:S01]  /*2800*/  IMAD.U32 R15, R20, 0x10000, RZ ;  /* 0x00010000140f7824 */ /* 0x020fe200078e00ff */
[----:B------:R-:W-:Y:S03]  /*2810*/  BSSY B0, `(.L_x_44) ;  /* 0x0000008000007945 */ /* 0x000fe60003800000 */
[----:B0-----:R-:W-:-:S04]  /*2820*/  FMUL R16, R15, R14 ;  /* 0x0000000e0f107220 */ /* 0x001fc80000400000 */
[----:B------:R-:W-:-:S05]  /*2830*/  FFMA R16, R129, R11, R16 ;  /* 0x0000000b81107223 */ /* 0x000fca0000000010 */
[----:B------:R-:W-:-:S05]  /*2840*/  F2FP.BF16.F32.PACK_AB R16, RZ, R16 ;  /* 0x00000010ff10723e */ /* 0x000fca00000010ff */
[----:B------:R0:W-:Y:S01]  /*2850*/  @P0 STG.E.U16 desc[UR12][R2.64+0x22], R16 ;  /* 0x0000221002000986 */ /* 0x0001e2000c10150c */
[----:B------:R-:W-:-:S13]  /*2860*/  ISETP.GT.AND P0, PT, R0, 0x8, P2 ;  /* 0x000000080000780c */ /* 0x000fda0001704270 */
[----:B0-----:R-:W-:Y:S05]  /*2870*/  @!P0 BRA `(.L_x_45) ;  /* 0x0000000000048947 */ /* 0x001fea0003800000 */
[----:B------:R0:W5:Y:S02]  /*2880*/  LDG.E.LTC128B.U16 R20, desc[UR12][R8.64+0x20] ;  /* 0x0000200c08147981 */ /* 0x000164000c1e1520 */
.L_x_45:
[----:B------:R-:W-:Y:S05]  /*2890*/  BSYNC B0 ;  /* 0x0000000000007941 */ /* 0x000fea0003800000 */
.L_x_44:
[----:B-----5:R-:W-:Y:S01]  /*28a0*/  IMAD.U32 R15, R20, 0x10000, RZ ;  /* 0x00010000140f7824 */ /* 0x020fe200078e00ff */
[----:B------:R-:W-:Y:S03]  /*28b0*/  BSSY B0, `(.L_x_46) ;  /* 0x0000008000007945 */ /* 0x000fe60003800000 */
[----:B------:R-:W-:-:S04]  /*28c0*/  FMUL R15, R15, R14 ;  /* 0x0000000e0f0f7220 */ /* 0x000fc80000400000 */
[----:B------:R-:W-:-:S05]  /*28d0*/  FFMA R15, R130, R11, R15 ;  /* 0x0000000b820f7223 */ /* 0x000fca000000000f */
[----:B------:R-:W-:-:S05]  /*28e0*/  F2FP.BF16.F32.PACK_AB R15, RZ, R15 ;  /* 0x0000000fff0f723e */ /* 0x000fca00000010ff */
[----:B------:R0:W-:Y:S01]  /*28f0*/  @P0 STG.E.U16 desc[UR12][R6.64+0x20], R15 ;  /* 0x0000200f06000986 */ /* 0x0001e2000c10150c */
[----:B------:R-:W-:-:S13]  /*2900*/  ISETP.GT.AND P0, PT, R0, 0x8, P1 ;  /* 0x000000080000780c */ /* 0x000fda0000f04270 */
[----:B0-----:R-:W-:Y:S05]  /*2910*/  @!P0 BRA `(.L_x_47) ;  /* 0x0000000000048947 */ /* 0x001fea0003800000 */
[----:B------:R0:W5:Y:S02]  /*2920*/  LDG.E.LTC128B.U16 R20, desc[UR12][R8.64+0x22] ;  /* 0x0000220c08147981 */ /* 0x000164000c1e1520 */
.L_x_47:
[----:B------:R-:W-:Y:S05]  /*2930*/  BSYNC B0 ;  /* 0x0000000000007941 */ /* 0x000fea0003800000 */
.L_x_46:
[----:B-----5:R-:W-:Y:S01]  /*2940*/  IMAD.U32 R15, R20, 0x10000, RZ ;  /* 0x00010000140f7824 */ /* 0x020fe200078e00ff */
[C---:B------:R-:W-:Y:S01]  /*2950*/  SHF.L.U64.HI R21, R12.reuse, 0x7, R13 ;  /* 0x000000070c157819 */ /* 0x040fe2000001020d */
[----:B------:R-:W-:Y:S01]  /*2960*/  IMAD.SHL.U32 R17, R12, 0x80, RZ ;  /* 0x000000800c117824 */ /* 0x000fe200078e00ff */
[----:B------:R-:W-:Y:S01]  /*2970*/  ISETP.GT.AND P2, PT, R10, 0x18, PT ;  /* 0x000000180a00780c */ /* 0x000fe20003f44270 */
[----:B------:R-:W-:Y:S01]  /*2980*/  FMUL R16, R15, R14 ;  /* 0x0000000e0f107220 */ /* 0x000fe20000400000 */
[----:B------:R-:W-:Y:S02]  /*2990*/  BSSY B0, `(.L_x_48) ;  /* 0x000000d000007945 */ /* 0x000fe40003800000 */
[----:B------:R-:W-:Y:S01]  /*29a0*/  LOP3.LUT R15, R17, 0x2, RZ, 0xfc, !PT ;  /* 0x00000002110f7812 */ /* 0x000fe200078efcff */
[----:B------:R-:W-:-:S05]  /*29b0*/  FFMA R16, R131, R11, R16 ;  /* 0x0000000b83107223 */ /* 0x000fca0000000010 */
[----:B------:R-:W-:-:S05]  /*29c0*/  F2FP.BF16.F32.PACK_AB R16, RZ, R16 ;  /* 0x00000010ff10723e */ /* 0x000fca00000010ff */
[----:B------:R1:W-:Y:S01]  /*29d0*/  @P0 STG.E.U16 desc[UR12][R6.64+0x22], R16 ;  /* 0x0000221006000986 */ /* 0x0003e2000c10150c */
[----:B------:R-:W-:-:S05]  /*29e0*/  IADD3 R124, P0, R15, R2, RZ ;  /* 0x000000020f7c7210 */ /* 0x000fca0007f1e0ff */
[----:B------:R-:W-:Y:S01]  /*29f0*/  IMAD.X R125, R21, 0x1, R3, P0 ;  /* 0x00000001157d7824 */ /* 0x000fe200000e0603 */
[----:B------:R-:W-:-:S05]  /*2a00*/  IADD3 R12, P0, R17, R2, RZ ;  /* 0x00000002110c7210 */ /* 0x000fca0007f1e0ff */
[----:B------:R-:W-:Y:S01]  /*2a10*/  IMAD.X R13, R21, 0x1, R3, P0 ;  /* 0x00000001150d7824 */ /* 0x000fe200000e0603 */
[----:B------:R-:W-:Y:S02]  /*2a20*/  ISETP.GT.AND P0, PT, R0, RZ, P2 ;  /* 0x000000ff0000720c */ /* 0x000fe40001704270 */
[----:B-1----:R-:W-:-:S11]  /*2a30*/  P2R R16, PR, RZ, 0x4 ;  /* 0x00000004ff107803 */ /* 0x002fd60000000000 */
[----:B------:R-:W-:Y:S05]  /*2a40*/  @!P0 BRA `(.L_x_49) ;  /* 0x0000000000048947 */ /* 0x000fea0003800000 */
[----:B------:R1:W5:Y:S02]  /*2a50*/  LDG.E.LTC128B.U16 R20, desc[UR12][R4.64+0x30] ;  /* 0x0000300c04147981 */ /* 0x000364000c1e1520 */
.L_x_49:
[----:B------:R-:W-:Y:S05]  /*2a60*/  BSYNC B0 ;  /* 0x0000000000007941 */ /* 0x000fea0003800000 */
.L_x_48:
[----:B-----5:R-:W-:Y:S01]  /*2a70*/  IMAD.U32 R19, R20, 0x10000, RZ ;  /* 0x0001000014137824 */ /* 0x020fe200078e00ff */
[----:B------:R-:W-:Y:S01]  /*2a80*/  ISETP.GT.AND P1, PT, R10, 0x19, PT ;  /* 0x000000190a00780c */ /* 0x000fe20003f24270 */
[----:B------:R-:W-:Y:S02]  /*2a90*/  BSSY B0, `(.L_x_50) ;  /* 0x0000009000007945 */ /* 0x000fe40003800000 */
[----:B------:R-:W-:Y:S01]  /*2aa0*/  FMUL R19, R19, R14 ;  /* 0x0000000e13137220 */ /* 0x000fe20000400000 */
[----:B------:R-:W-:-:S03]  /*2ab0*/  P2R R16, PR, RZ, 0x2 ;  /* 0x00000002ff107803 */ /* 0x000fc60000000000 */
[----:B------:R-:W-:-:S05]  /*2ac0*/  FFMA R19, R132, R11, R19 ;  /* 0x0000000b84137223 */ /* 0x000fca0000000013 */
[----:B------:R-:W-:-:S05]  /*2ad0*/  F2FP.BF16.F32.PACK_AB R19, RZ, R19 ;  /* 0x00000013ff13723e */ /* 0x000fca00000010ff */
[----:B------:R0:W-:Y:S01]  /*2ae0*/  @P0 STG.E.U16 desc[UR12][R2.64+0x30], R19 ;  /* 0x0000301302000986 */ /* 0x0001e2000c10150c */
[----:B------:R-:W-:-:S13]  /*2af0*/  ISETP.GT.AND P0, PT, R0, RZ, P1 ;  /* 0x000000ff0000720c */ /* 0x000fda0000f04270 */
[----:B0-----:R-:W-:Y:S05]  /*2b00*/  @!P0 BRA `(.L_x_51) ;  /* 0x0000000000048947 */ /* 0x001fea0003800000 */
[----:B------:R0:W5:Y:S02]  /*2b10*/  LDG.E.LTC128B.U16 R20, desc[UR12][R4.64+0x32] ;  /* 0x0000320c04147981 */ /* 0x000164000c1e1520 */
.L_x_51:
[----:B------:R-:W-:Y:S05]  /*2b20*/  BSYNC B0 ;  /* 0x0000000000007941 */ /* 0x000fea0003800000 */
.L_x_50:
        /* <DEDUP_REMOVED lines=9> */
.L_x_53:
[----:B------:R-:W-:Y:S05]  /*2bc0*/  BSYNC B0 ;  /* 0x0000000000007941 */ /* 0x000fea0003800000 */
.L_x_52:
        /* <DEDUP_REMOVED lines=9> */
.L_x_55:
[----:B------:R-:W-:Y:S05]  /*2c60*/  BSYNC B0 ;  /* 0x0000000000007941 */ /* 0x000fea0003800000 */
.L_x_54:
        /* <DEDUP_REMOVED lines=11> */
.L_x_57:
[----:B------:R-:W-:Y:S05]  /*2d20*/  BSYNC B0 ;  /* 0x0000000000007941 */ /* 0x000fea0003800000 */
.L_x_56:
        /* <DEDUP_REMOVED lines=11> */
.L_x_59:
[----:B------:R-:W-:Y:S05]  /*2de0*/  BSYNC B0 ;  /* 0x0000000000007941 */ /* 0x000fea0003800000 */
.L_x_58:
        /* <DEDUP_REMOVED lines=9> */
.L_x_61:
[----:B------:R-:W-:Y:S05]  /*2e80*/  BSYNC B0 ;  /* 0x0000000000007941 */ /* 0x000fea0003800000 */
.L_x_60:
        /* <DEDUP_REMOVED lines=9> */
.L_x_63:
[----:B------:R-:W-:Y:S05]  /*2f20*/  BSYNC B0 ;  /* 0x0000000000007941 */ /* 0x000fea0003800000 */
.L_x_62:
        /* <DEDUP_REMOVED lines=11> */
.L_x_65:
[----:B------:R-:W-:Y:S05]  /*2fe0*/  BSYNC B0 ;  /* 0x0000000000007941 */ /* 0x000fea0003800000 */
.L_x_64:
[----:B-----5:R-:W-:Y:S01]  /*2ff0*/  IMAD.U32 R19, R20, 0x10000, RZ ;  /* 0x0001000014137824 */ /* 0x020fe200078e00ff */
[----:B------:R-:W-:Y:S01]  /*3000*/  ISETP.GT.AND P4, PT, R10, 0x29, PT ;  /* 0x000000290a00780c */ /* 0x000fe20003f84270 */
[----:B------:R-:W-:Y:S02]  /*3010*/  BSSY B0, `(.L_x_66) ;  /* 0x0000008000007945 */ /* 0x000fe40003800000 */
[----:B------:R-:W-:-:S04]  /*3020*/  FMUL R19, R19, R14 ;  /* 0x0000000e13137220 */ /* 0x000fc80000400000 */
[----:B------:R-:W-:-:S05]  /*3030*/  FFMA R19, R140, R11, R19 ;  /* 0x0000000b8c137223 */ /* 0x000fca0000000013 */
[----:B------:R-:W-:-:S05]  /*3040*/  F2FP.BF16.F32.PACK_AB R19, RZ, R19 ;  /* 0x00000013ff13723e */ /* 0x000fca00000010ff */
[----:B------:R0:W-:Y:S01]  /*3050*/  @P0 STG.E.U16 desc[UR12][R2.64+0x50], R19 ;  /* 0x0000501302000986 */ /* 0x0001e2000c10150c */
[----:B------:R-:W-:-:S13]  /*3060*/  ISETP.GT.AND P0, PT, R0, RZ, P4 ;  /* 0x000000ff0000720c */ /* 0x000fda0002704270 */
[----:B0-----:R-:W-:Y:S05]  /*3070*/  @!P0 BRA `(.L_x_67) ;  /* 0x0000000000048947 */ /* 0x001fea0003800000 */
[----:B------:R0:W5:Y:S02]  /*3080*/  LDG.E.LTC128B.U16 R20, desc[UR12][R4.64+0x52] ;  /* 0x0000520c04147981 */ /* 0x000164000c1e1520 */
.L_x_67:
[----:B------:R-:W-:Y:S05]  /*3090*/  BSYNC B0 ;  /* 0x0000000000007941 */ /* 0x000fea0003800000 */
.L_x_66:
        /* <DEDUP_REMOVED lines=9> */
.L_x_69:
[----:B------:R-:W-:Y:S05]  /*3130*/  BSYNC B0 ;  /* 0x0000000000007941 */ /* 0x000fea0003800000 */
.L_x_68:
        /* <DEDUP_REMOVED lines=9> */
.L_x_71:
[----:B------:R-:W-:Y:S05]  /*31d0*/  BSYNC B0 ;  /* 0x0000000000007941 */ /* 0x000fea0003800000 */
.L_x_70:
        /* <DEDUP_REMOVED lines=10> */
.L_x_73:
[----:B------:R-:W-:Y:S05]  /*3280*/  BSYNC B0 ;  /* 0x0000000000007941 */ /* 0x000fea0003800000 */
.L_x_72:
        /* <DEDUP_REMOVED lines=10> */
.L_x_75:
[----:B------:R-:W-:Y:S05]  /*3330*/  BSYNC B0 ;  /* 0x0000000000007941 */ /* 0x000fea0003800000 */
.L_x_74:
        /* <DEDUP_REMOVED lines=9> */
.L_x_77:
[----:B------:R-:W-:Y:S05]  /*33d0*/  BSYNC B0 ;  /* 0x0000000000007941 */ /* 0x000fea0003800000 */
.L_x_76:
        /* <DEDUP_REMOVED lines=9> */
.L_x_79:
[----:B------:R-:W-:Y:S05]  /*3470*/  BSYNC B0 ;  /* 0x0000000000007941 */ /* 0x000fea0003800000 */
.L_x_78:
        /* <DEDUP_REMOVED lines=10> */
.L_x_81:
[----:B------:R-:W-:Y:S05]  /*3520*/  BSYNC B0 ;  /* 0x0000000000007941 */ /* 0x000fea0003800000 */
.L_x_80:
[----:B-----5:R-:W-:Y:S01]  /*3530*/  IMAD.U32 R19, R20, 0x10000, RZ ;  /* 0x0001000014137824 */ /* 0x020fe200078e00ff */
[----:B------:R-:W-:Y:S03]  /*3540*/  BSSY B0, `(.L_x_82) ;  /* 0x0000009000007945 */ /* 0x000fe60003800000 */
[----:B------:R-:W-:-:S04]  /*3550*/  FMUL R19, R19, R14 ;  /* 0x0000000e13137220 */ /* 0x000fc80000400000 */
[----:B------:R-:W-:-:S05]  /*3560*/  FFMA R19, R148, R11, R19 ;  /* 0x0000000b94137223 */ /* 0x000fca0000000013 */
[----:B------:R-:W-:-:S05]  /*3570*/  F2FP.BF16.F32.PACK_AB R19, RZ, R19 ;  /* 0x00000013ff13723e */ /* 0x000fca00000010ff */
[----:B------:R0:W-:Y:S01]  /*3580*/  @P0 STG.E.U16 desc[UR12][R2.64+0x70], R19 ;  /* 0x0000701302000986 */ /* 0x0001e2000c10150c */
[----:B------:R-:W-:-:S04]  /*3590*/  ISETP.GT.AND P0, PT, R10, 0x39, PT ;  /* 0x000000390a00780c */ /* 0x000fc80003f04270 */
[----:B------:R-:W-:-:S13]  /*35a0*/  ISETP.GT.AND P5, PT, R0, RZ, P0 ;  /* 0x000000ff0000720c */ /* 0x000fda00007a4270 */
[----:B0-----:R-:W-:Y:S05]  /*35b0*/  @!P5 BRA `(.L_x_83) ;  /* 0x000000000004d947 */ /* 0x001fea0003800000 */
[----:B------:R0:W5:Y:S02]  /*35c0*/  LDG.E.LTC128B.U16 R20, desc[UR12][R4.64+0x72] ;  /* 0x0000720c04147981 */ /* 0x000164000c1e1520 */
.L_x_83:
[----:B------:R-:W-:Y:S05]  /*35d0*/  BSYNC B0 ;  /* 0x0000000000007941 */ /* 0x000fea0003800000 */
.L_x_82:
        /* <DEDUP_REMOVED lines=9> */
.L_x_85:
[----:B------:R-:W-:Y:S05]  /*3670*/  BSYNC B0 ;  /* 0x0000000000007941 */ /* 0x000fea0003800000 */
.L_x_84:
        /* <DEDUP_REMOVED lines=9> */
.L_x_87:
[----:B------:R-:W-:Y:S05]  /*3710*/  BSYNC B0 ;  /* 0x0000000000007941 */ /* 0x000fea0003800000 */
.L_x_86:
[----:B-----5:R-:W-:Y:S01]  /*3720*/  IMAD.U32 R19, R20, 0x10000, RZ ;  /* 0x0001000014137824 */ /* 0x020fe200078e00ff */
[----:B------:R-:W-:Y:S01]  /*3730*/  LOP3.LUT R123, R17, 0x10, RZ, 0xfc, !PT ;  /* 0x00000010117b7812 */ /* 0x000fe200078efcff */
[----:B------:R-:W-:Y:S02]  /*3740*/  USHF.L.U32 UR22, UR4, 0x7, URZ ;  /* 0x0000000704167899 */ /* 0x000fe4000800063f */
[----:B------:R-:W-:Y:S01]  /*3750*/  FMUL R16, R19, R14 ;  /* 0x0000000e13107220 */ /* 0x000fe20000400000 */
[----:B------:R-:W-:-:S03]  /*3760*/  USHF.L.U64.HI UR4, UR4, 0x7, UR5 ;  /* 0x0000000704047899 */ /* 0x000fc60008010205 */
[----:B------:R-:W-:-:S05]  /*3770*/  FFMA R16, R151, R11, R16 ;  /* 0x0000000b97107223 */ /* 0x000fca0000000010 */
[----:B------:R-:W-:-:S05]  /*3780*/  F2FP.BF16.F32.PACK_AB R16, RZ, R16 ;  /* 0x00000010ff10723e */ /* 0x000fca00000010ff */
[----:B------:R1:W-:Y:S01]  /*3790*/  @P5 STG.E.U16 desc[UR12][R6.64+0x72], R16 ;  /* 0x0000721006005986 */ /* 0x0003e2000c10150c */
[----:B------:R-:W-:-:S05]  /*37a0*/  IADD3 R126, P5, R123, R2, RZ ;  /* 0x000000027b7e7210 */ /* 0x000fca0007fbe0ff */
[----:B------:R-:W-:Y:S01]  /*37b0*/  IMAD.X R127, R21, 0x1, R3, P5 ;  /* 0x00000001157f7824 */ /* 0x000fe200028e0603 */
[----:B------:R-:W-:-:S04]  /*37c0*/  IADD3 R18, P5, R4, UR22, RZ ;  /* 0x0000001604127c10 */ /* 0x000fc8000ffbe0ff */
[----:B------:R-:W-:Y:S02]  /*37d0*/  IADD3.X R19, R5, UR4, RZ, P5, !PT ;  /* 0x0000000405137c10 */ /* 0x000fe4000affe4ff */
[----:B------:R-:W-:-:S04]  /*37e0*/  ISETP.GT.AND P5, PT, R10, RZ, PT ;  /* 0x000000ff0a00720c */ /* 0x000fc80003fa4270 */
[----:B------:R-:W-:-:S13]  /*37f0*/  ISETP.GT.AND P5, PT, R0, 0x40, P5 ;  /* 0x000000400000780c */ /* 0x000fda0002fa4270 */
[----:B------:R-:W2:Y:S01]  /*3800*/  @P5 LDG.E.LTC128B.U16 R20, desc[UR12][R18.64] ;  /* 0x0000000c12145981 */ /* 0x000ea2000c1e1520 */
[----:B------:R-:W-:Y:S01]  /*3810*/  LOP3.LUT R121, R17, 0x12, RZ, 0xfc, !PT ;  /* 0x0000001211797812 */ /* 0x000fe200078efcff */
[----:B------:R-:W-:Y:S01]  /*3820*/  ULOP3.LUT UR21, UR22, 0x2, URZ, 0xfc, !UPT ;  /* 0x0000000216157892 */ /* 0x000fe2000f8efc3f */
[----:B--2---:R-:W-:-:S04]  /*3830*/  IMAD.U32 R23, R20, 0x10000, RZ ;  /* 0x0001000014177824 */ /* 0x004fc800078e00ff */
[----:B------:R-:W-:-:S04]  /*3840*/  FMUL R23, R23, R14 ;  /* 0x0000000e17177220 */ /* 0x000fc80000400000 */
[----:B------:R-:W-:-:S05]  /*3850*/  FFMA R23, R88, R11, R23 ;  /* 0x0000000b58177223 */ /* 0x000fca0000000017 */
[----:B------:R-:W-:-:S04]  /*3860*/  F2FP.BF16.F32.PACK_AB R23, RZ, R23 ;  /* 0x00000017ff17723e */ /* 0x000fc800000010ff */
[----:B------:R-:W-:-:S05]  /*3870*/  PRMT R22, R23, 0x7610, R22 ;  /* 0x0000761017167816 */ /* 0x000fca0000000016 */
[----:B------:R2:W-:Y:S01]  /*3880*/  @P5 STG.E.U16 desc[UR12][R12.64], R22 ;  /* 0x000000160c005986 */ /* 0x0005e2000c10150c */
[----:B------:R-:W-:-:S05]  /*3890*/  IADD3 R128, P5, R121, R2, RZ ;  /* 0x0000000279807210 */ /* 0x000fca0007fbe0ff */
[----:B------:R-:W-:Y:S01]  /*38a0*/  IMAD.X R129, R21, 0x1, R3, P5 ;  /* 0x0000000115817824 */ /* 0x000fe200028e0603 */
[----:B------:R-:W-:-:S04]  /*38b0*/  IADD3 R130, P5, R4, UR21, RZ ;  /* 0x0000001504827c10 */ /* 0x000fc8000ffbe0ff */
[----:B------:R-:W-:Y:S02]  /*38c0*/  IADD3.X R131, R5, UR4, RZ, P5, !PT ;  /* 0x0000000405837c10 */ /* 0x000fe4000affe4ff */
[----:B------:R-:W-:-:S13]  /*38d0*/  ISETP.GT.AND P5, PT, R0, 0x40, P6 ;  /* 0x000000400000780c */ /* 0x000fda00037a4270 */
[----:B------:R-:W3:Y:S01]  /*38e0*/  @P5 LDG.E.LTC128B.U16 R20, desc[UR12][R130.64] ;  /* 0x0000000c82145981 */ /* 0x000ee2000c1e1520 */
[----:B------:R-:W-:Y:S01]  /*38f0*/  BSSY B0, `(.L_x_88) ;  /* 0x000000e000007945 */ /* 0x000fe20003800000 */
[----:B---3--:R-:W-:-:S04]  /*3900*/  IMAD.U32 R23, R20, 0x10000, RZ ;  /* 0x0001000014177824 */ /* 0x008fc800078e00ff */
[----:B-1----:R-:W-:-:S04]  /*3910*/  FMUL R16, R23, R14 ;  /* 0x0000000e17107220 */ /* 0x002fc80000400000 */
[----:B------:R-:W-:-:S05]  /*3920*/  FFMA R16, R89, R11, R16 ;  /* 0x0000000b59107223 */ /* 0x000fca0000000010 */
[----:B------:R-:W-:-:S05]  /*3930*/  F2FP.BF16.F32.PACK_AB R16, RZ, R16 ;  /* 0x00000010ff10723e */ /* 0x000fca00000010ff */
[----:B------:R1:W-:Y:S01]  /*3940*/  @P5 STG.E.U16 desc[UR12][R124.64], R16 ;  /* 0x000000107c005986 */ /* 0x0003e2000c10150c */
[----:B------:R-:W-:-:S05]  /*3950*/  IADD3 R88, P5, R17, R6, RZ ;  /* 0x0000000611587210 */ /* 0x000fca0007fbe0ff */
[----:B------:R-:W-:Y:S01]  /*3960*/  IMAD.X R89, R21, 0x1, R7, P5 ;  /* 0x0000000115597824 */ /* 0x000fe200028e0607 */
[----:B--2---:R-:W-:-:S04]  /*3970*/  IADD3 R22, P5, R8, UR22, RZ ;  /* 0x0000001608167c10 */ /* 0x004fc8000ffbe0ff */
[----:B------:R-:W-:Y:S02]  /*3980*/  IADD3.X R23, R9, UR4, RZ, P5, !PT ;  /* 0x0000000409177c10 */ /* 0x000fe4000affe4ff */
[----:B------:R-:W-:-:S04]  /*3990*/  ISETP.GT.AND P5, PT, R10, RZ, PT ;  /* 0x000000ff0a00720c */ /* 0x000fc80003fa4270 */
[----:B------:R-:W-:-:S13]  /*39a0*/  ISETP.GT.AND P5, PT, R0, 0x48, P5 ;  /* 0x000000480000780c */ /* 0x000fda0002fa4270 */
[----:B-1----:R-:W-:Y:S05]  /*39b0*/  @!P5 BRA `(.L_x_89) ;  /* 0x000000000004d947 */ /* 0x002fea0003800000 */
[----:B------:R1:W5:Y:S02]  /*39c0*/  LDG.E.LTC128B.U16 R20, desc[UR12][R22.64] ;  /* 0x0000000c16147981 */ /* 0x000364000c1e1520 */
.L_x_89:
[----:B------:R-:W-:Y:S05]  /*39d0*/  BSYNC B0 ;  /* 0x0000000000007941 */ /* 0x000fea0003800000 */
.L_x_88:
[----:B-----5:R-:W-:Y:S01]  /*39e0*/  IMAD.U32 R125, R20, 0x10000, RZ ;  /* 0x00010000147d7824 */ /* 0x020fe200078e00ff */
[----:B------:R-:W-:Y:S03]  /*39f0*/  BSSY B0, `(.L_x_90) ;  /* 0x000000c000007945 */ /* 0x000fe60003800000 */
[----:B------:R-:W-:-:S04]  /*3a00*/  FMUL R125, R125, R14 ;  /* 0x0000000e7d7d7220 */ /* 0x000fc80000400000 */
[----:B------:R-:W-:-:S05]  /*3a10*/  FFMA R125, R90, R11, R125 ;  /* 0x0000000b5a7d7223 */ /* 0x000fca000000007d */
[----:B------:R-:W-:-:S05]  /*3a20*/  F2FP.BF16.F32.PACK_AB R125, RZ, R125 ;  /* 0x0000007dff7d723e */ /* 0x000fca00000010ff */
[----:B------:R2:W-:Y:S01]  /*3a30*/  @P5 STG.E.U16 desc[UR12][R88.64], R125 ;  /* 0x0000007d58005986 */ /* 0x0005e2000c10150c */
[----:B------:R-:W-:-:S05]  /*3a40*/  IADD3 R132, P5, R15, R6, RZ ;  /* 0x000000060f847210 */ /* 0x000fca0007fbe0ff */
[----:B------:R-:W-:Y:S01]  /*3a50*/  IMAD.X R133, R21, 0x1, R7, P5 ;  /* 0x0000000115857824 */ /* 0x000fe200028e0607 */
[----:B------:R-:W-:-:S13]  /*3a60*/  ISETP.GT.AND P5, PT, R0, 0x48, P6 ;  /* 0x000000480000780c */ /* 0x000fda00037a4270 */
[----:B--2---:R-:W-:Y:S05]  /*3a70*/  @!P5 BRA `(.L_x_91) ;  /* 0x00000000000cd947 */ /* 0x004fea0003800000 */
[----:B------:R-:W-:-:S04]  /*3a80*/  IADD3 R124, P6, R8, UR21, RZ ;  /* 0x00000015087c7c10 */ /* 0x000fc8000ffde0ff */
[----:B------:R-:W-:-:S05]  /*3a90*/  IADD3.X R125, R9, UR4, RZ, P6, !PT ;  /* 0x00000004097d7c10 */ /* 0x000fca000b7fe4ff */
[----:B------:R2:W5:Y:S04]  /*3aa0*/  LDG.E.LTC128B.U16 R20, desc[UR12][R124.64] ;  /* 0x0000000c7c147981 */ /* 0x000568000c1e1520 */
.L_x_91:
[----:B------:R-:W-:Y:S05]  /*3ab0*/  BSYNC B0 ;  /* 0x0000000000007941 */ /* 0x000fea0003800000 */
.L_x_90:
[----:B--2--5:R-:W-:Y:S01]  /*3ac0*/  IMAD.U32 R125, R20, 0x10000, RZ ;  /* 0x00010000147d7824 */ /* 0x024fe200078e00ff */
[----:B------:R-:W-:Y:S01]  /*3ad0*/  ULOP3.LUT UR20, UR22, 0x10, URZ, 0xfc, !UPT ;  /* 0x0000001016147892 */ /* 0x000fe2000f8efc3f */
[----:B------:R-:W-:Y:S02]  /*3ae0*/  ISETP.GT.AND P6, PT, R10, 0x8, PT ;  /* 0x000000080a00780c */ /* 0x000fe40003fc4270 */
[----:B------:R-:W-:-:S04]  /*3af0*/  FMUL R16, R125, R14 ;  /* 0x0000000e7d107220 */ /* 0x000fc80000400000 */
[----:B------:R-:W-:Y:S01]  /*3b00*/  FFMA R16, R91, R11, R16 ;  /* 0x0000000b5b107223 */ /* 0x000fe20000000010 */
[----:B------:R-:W-:-:S04]  /*3b10*/  LOP3.LUT R91, R17, 0x20, RZ, 0xfc, !PT ;  /* 0x00000020115b7812 */ /* 0x000fc800078efcff */
[----:B------:R-:W-:-:S05]  /*3b20*/  F2FP.BF16.F32.PACK_AB R16, RZ, R16 ;  /* 0x00000010ff10723e */ /* 0x000fca00000010ff */
[----:B------:R2:W-:Y:S01]  /*3b30*/  @P5 STG.E.U16 desc[UR12][R132.64], R16 ;  /* 0x0000001084005986 */ /* 0x0005e2000c10150c */
[----:B------:R-:W-:-:S05]  /*3b40*/  IADD3 R130, P5, R91, R2, RZ ;  /* 0x000000025b827210 */ /* 0x000fca0007fbe0ff */
[----:B------:R-:W-:Y:S01]  /*3b50*/  IMAD.X R131, R21, 0x1, R3, P5 ;  /* 0x0000000115837824 */ /* 0x000fe200028e0603 */
[----:B------:R-:W-:-:S04]  /*3b60*/  IADD3 R134, P5, R4, UR20, RZ ;  /* 0x0000001404867c10 */ /* 0x000fc8000ffbe0ff */
[----:B------:R-:W-:Y:S02]  /*3b70*/  IADD3.X R135, R5, UR4, RZ, P5, !PT ;  /* 0x0000000405877c10 */ /* 0x000fe4000affe4ff */
[----:B------:R-:W-:-:S13]  /*3b80*/  ISETP.GT.AND P5, PT, R0, 0x40, P6 ;  /* 0x000000400000780c */ /* 0x000fda00037a4270 */
[----:B------:R-:W3:Y:S01]  /*3b90*/  @P5 LDG.E.LTC128B.U16 R20, desc[UR12][R134.64] ;  /* 0x0000000c86145981 */ /* 0x000ee2000c1e1520 */
[----:B------:R-:W-:Y:S01]  /*3ba0*/  ULOP3.LUT UR19, UR22, 0x12, URZ, 0xfc, !UPT ;  /* 0x0000001216137892 */ /* 0x000fe2000f8efc3f */
[----:B---3--:R-:W-:-:S04]  /*3bb0*/  IMAD.U32 R125, R20, 0x10000, RZ ;  /* 0x00010000147d7824 */ /* 0x008fc800078e00ff */
[----:B------:R-:W-:-:S04]  /*3bc0*/  FMUL R125, R125, R14 ;  /* 0x0000000e7d7d7220 */ /* 0x000fc80000400000 */
[----:B------:R-:W-:-:S05]  /*3bd0*/  FFMA R125, R92, R11, R125 ;  /* 0x0000000b5c7d7223 */ /* 0x000fca000000007d */
[----:B------:R-:W-:-:S04]  /*3be0*/  F2FP.BF16.F32.PACK_AB R125, RZ, R125 ;  /* 0x0000007dff7d723e */ /* 0x000fc800000010ff */
[----:B------:R-:W-:Y:S02]  /*3bf0*/  PRMT R90, R125, 0x7610, R90 ;  /* 0x000076107d5a7816 */ /* 0x000fe4000000005a */
[----:B------:R-:W-:-:S03]  /*3c00*/  LOP3.LUT R125, R17, 0x22, RZ, 0xfc, !PT ;  /* 0x00000022117d7812 */ /* 0x000fc600078efcff */
[----:B------:R3:W-:Y:S01]  /*3c10*/  @P5 STG.E.U16 desc[UR12][R126.64], R90 ;  /* 0x0000005a7e005986 */ /* 0x0007e2000c10150c */
[----:B--2---:R-:W-:-:S05]  /*3c20*/  IADD3 R132, P5, R125, R2, RZ ;  /* 0x000000027d847210 */ /* 0x004fca0007fbe0ff */
[----:B------:R-:W-:Y:S01]  /*3c30*/  IMAD.X R133, R21, 0x1, R3, P5 ;  /* 0x0000000115857824 */ /* 0x000fe200028e0603 */
[----:B------:R-:W-:-:S04]  /*3c40*/  IADD3 R134, P5, R4, UR19, RZ ;  /* 0x0000001304867c10 */ /* 0x000fc8000ffbe0ff */
[----:B------:R-:W-:Y:S02]  /*3c50*/  IADD3.X R135, R5, UR4, RZ, P5, !PT ;  /* 0x0000000405877c10 */ /* 0x000fe4000affe4ff */
[----:B------:R-:W-:-:S04]  /*3c60*/  ISETP.GT.AND P5, PT, R10, 0x9, PT ;  /* 0x000000090a00780c */ /* 0x000fc80003fa4270 */
[----:B------:R-:W-:-:S13]  /*3c70*/  ISETP.GT.AND P5, PT, R0, 0x40, P5 ;  /* 0x000000400000780c */ /* 0x000fda0002fa4270 */
[----:B------:R-:W2:Y:S01]  /*3c80*/  @P5 LDG.E.LTC128B.U16 R20, desc[UR12][R134.64] ;  /* 0x0000000c86145981 */ /* 0x000ea2000c1e1520 */
[----:B------:R-:W-:Y:S01]  /*3c90*/  BSSY B0, `(.L_x_92) ;  /* 0x000000d000007945 */ /* 0x000fe20003800000 */
[----:B--2---:R-:W-:-:S04]  /*3ca0*/  IMAD.U32 R137, R20, 0x10000, RZ ;  /* 0x0001000014897824 */ /* 0x004fc800078e00ff */
[----:B------:R-:W-:-:S04]  /*3cb0*/  FMUL R16, R137, R14 ;  /* 0x0000000e89107220 */ /* 0x000fc80000400000 */
[----:B------:R-:W-:-:S05]  /*3cc0*/  FFMA R16, R93, R11, R16 ;  /* 0x0000000b5d107223 */ /* 0x000fca0000000010 */
[----:B------:R-:W-:-:S05]  /*3cd0*/  F2FP.BF16.F32.PACK_AB R16, RZ, R16 ;  /* 0x00000010ff10723e */ /* 0x000fca00000010ff */
[----:B------:R2:W-:Y:S01]  /*3ce0*/  @P5 STG.E.U16 desc[UR12][R128.64], R16 ;  /* 0x0000001080005986 */ /* 0x0005e2000c10150c */
[----:B---3--:R-:W-:-:S05]  /*3cf0*/  IADD3 R126, P5, R123, R6, RZ ;  /* 0x000000067b7e7210 */ /* 0x008fca0007fbe0ff */
[----:B------:R-:W-:Y:S01]  /*3d00*/  IMAD.X R127, R21, 0x1, R7, P5 ;  /* 0x00000001157f7824 */ /* 0x000fe200028e0607 */
[----:B------:R-:W-:-:S13]  /*3d10*/  ISETP.GT.AND P5, PT, R0, 0x48, P6 ;  /* 0x000000480000780c */ /* 0x000fda00037a4270 */
[----:B--2---:R-:W-:Y:S05]  /*3d20*/  @!P5 BRA `(.L_x_93) ;  /* 0x00000000000cd947 */ /* 0x004fea0003800000 */
[----:B------:R-:W-:-:S04]  /*3d30*/  IADD3 R92, P6, R8, UR20, RZ ;  /* 0x00000014085c7c10 */ /* 0x000fc8000ffde0ff */
[----:B------:R-:W-:-:S05]  /*3d40*/  IADD3.X R93, R9, UR4, RZ, P6, !PT ;  /* 0x00000004095d7c10 */ /* 0x000fca000b7fe4ff */
[----:B------:R2:W5:Y:S04]  /*3d50*/  LDG.E.LTC128B.U16 R20, desc[UR12][R92.64] ;  /* 0x0000000c5c147981 */ /* 0x000568000c1e1520 */
.L_x_93:
[----:B------:R-:W-:Y:S05]  /*3d60*/  BSYNC B0 ;  /* 0x0000000000007941 */ /* 0x000fea0003800000 */
.L_x_92:
[----:B--2--5:R-:W-:Y:S01]  /*3d70*/  IMAD.U32 R93, R20, 0x10000, RZ ;  /* 0x00010000145d7824 */ /* 0x024fe200078e00ff */
[----:B------:R-:W-:Y:S01]  /*3d80*/  ISETP.GT.AND P6, PT, R10, 0x9, PT ;  /* 0x000000090a00780c */ /* 0x000fe20003fc4270 */
[----:B------:R-:W-:Y:S02]  /*3d90*/  BSSY B0, `(.L_x_94) ;  /* 0x000000c000007945 */ /* 0x000fe40003800000 */
        /* <DEDUP_REMOVED lines=11> */
.L_x_95:
[----:B------:R-:W-:Y:S05]  /*3e50*/  BSYNC B0 ;  /* 0x0000000000007941 */ /* 0x000fea0003800000 */
.L_x_94:
[----:B--2--5:R-:W-:Y:S01]  /*3e60*/  IMAD.U32 R93, R20, 0x10000, RZ ;  /* 0x00010000145d7824 */ /* 0x024fe200078e00ff */
[----:B------:R-:W-:Y:S01]  /*3e70*/  ULOP3.LUT UR18, UR22, 0x20, URZ, 0xfc, !UPT ;  /* 0x0000002016127892 */ /* 0x000fe2000f8efc3f */
[----:B------:R-:W-:Y:S02]  /*3e80*/  ISETP.GT.AND P6, PT, R10, 0x10, PT ;  /* 0x000000100a00780c */ /* 0x000fe40003fc4270 */
[----:B------:R-:W-:Y:S01]  /*3e90*/  FMUL R16, R93, R14 ;  /* 0x0000000e5d107220 */ /* 0x000fe20000400000 */
[----:B------:R-:W-:-:S03]  /*3ea0*/  LOP3.LUT R93, R17, 0x30, RZ, 0xfc, !PT ;  /* 0x00000030115d7812 */ /* 0x000fc600078efcff */
[----:B------:R-:W-:-:S05]  /*3eb0*/  FFMA R16, R95, R11, R16 ;  /* 0x0000000b5f107223 */ /* 0x000fca0000000010 */
        /* <DEDUP_REMOVED lines=36> */
.L_x_97:
[----:B------:R-:W-:Y:S05]  /*4100*/  BSYNC B0 ;  /* 0x0000000000007941 */ /* 0x000fea0003800000 */
.L_x_96:
        /* <DEDUP_REMOVED lines=14> */
.L_x_99:
[----:B------:R-:W-:Y:S05]  /*41f0*/  BSYNC B0 ;  /* 0x0000000000007941 */ /* 0x000fea0003800000 */
.L_x_98:
        /* <DEDUP_REMOVED lines=42> */
.L_x_101:
[----:B------:R-:W-:Y:S05]  /*44a0*/  BSYNC B0 ;  /* 0x0000000000007941 */ /* 0x000fea0003800000 */
.L_x_100:
        /* <DEDUP_REMOVED lines=14> */
.L_x_103:
[----:B------:R-:W-:Y:S05]  /*4590*/  BSYNC B0 ;  /* 0x0000000000007941 */ /* 0x000fea0003800000 */
.L_x_102:
        /* <DEDUP_REMOVED lines=42> */
.L_x_105:
[----:B------:R-:W-:Y:S05]  /*4840*/  BSYNC B0 ;  /* 0x0000000000007941 */ /* 0x000fea0003800000 */
.L_x_104:
        /* <DEDUP_REMOVED lines=14> */
.L_x_107:
[----:B------:R-:W-:Y:S05]  /*4930*/  BSYNC B0 ;  /* 0x0000000000007941 */ /* 0x000fea0003800000 */
.L_x_106:
        /* <DEDUP_REMOVED lines=41> */
.L_x_109:
[----:B------:R-:W-:Y:S05]  /*4bd0*/  BSYNC B0 ;  /* 0x0000000000007941 */ /* 0x000fea0003800000 */
.L_x_108:
[----:B--2--5:R-:W-:Y:S01]  /*4be0*/  IMAD.U32 R109, R20, 0x10000, RZ ;  /* 0x00010000146d7824 */ /* 0x024fe200078e00ff */
        /* <DEDUP_REMOVED lines=12> */
.L_x_111:
[----:B------:R-:W-:Y:S05]  /*4cb0*/  BSYNC B0 ;  /* 0x0000000000007941 */ /* 0x000fea0003800000 */
.L_x_110:
[----:B--2--5:R-:W-:Y:S01]  /*4cc0*/  IMAD.U32 R109, R20, 0x10000, RZ ;  /* 0x00010000146d7824 */ /* 0x024fe200078e00ff */
[----:B------:R-:W-:-:S03]  /*4cd0*/  ULOP3.LUT UR8, UR22, 0x60, URZ, 0xfc, !UPT ;  /* 0x0000006016087892 */ /* 0x000fc6000f8efc3f */
        /* <DEDUP_REMOVED lines=31> */
[----:B------:R-:W-:-:S05]  /*4ed0*/  IADD3 R112, P5, R105, R6, RZ ;  /* 0x0000000669707210 */ /* 0x000fca0007fbe0ff */
[----:B------:R-:W-:Y:S01]  /*4ee0*/  IMAD.X R113, R21, 0x1, R7, P5 ;  /* 0x0000000115717824 */ /* 0x000fe200028e0607 */
[----:B------:R-:W-:-:S13]  /*4ef0*/  ISETP.GT.AND P5, PT, R0, 0x48, P3 ;  /* 0x000000480000780c */ /* 0x000fda0001fa4270 */
[----:B---3--:R-:W-:Y:S05]  /*4f00*/  @!P5 BRA `(.L_x_113) ;  /* 0x00000000000cd947 */ /* 0x008fea0003800000 */
[----:B------:R-:W-:-:S04]  /*4f10*/  IADD3 R2, P6, R8, UR8, RZ ;  /* 0x0000000808027c10 */ /* 0x000fc8000ffde0ff */
[----:B------:R-:W-:-:S05]  /*4f20*/  IADD3.X R3, R9, UR4, RZ, P6, !PT ;  /* 0x0000000409037c10 */ /* 0x000fca000b7fe4ff */
[----:B------:R2:W5:Y:S04]  /*4f30*/  LDG.E.LTC128B.U16 R20, desc[UR12][R2.64] ;  /* 0x0000000c02147981 */ /* 0x000568000c1e1520 */
.L_x_113:
[----:B------:R-:W-:Y:S05]  /*4f40*/  BSYNC B0 ;  /* 0x0000000000007941 */ /* 0x000fea0003800000 */
.L_x_112:
        /* <DEDUP_REMOVED lines=13> */
.L_x_115:
[----:B------:R-:W-:Y:S05]  /*5020*/  BSYNC B0 ;  /* 0x0000000000007941 */ /* 0x000fea0003800000 */
.L_x_114:
[----:B--2--5:R-:W-:Y:S01]  /*5030*/  IMAD.U32 R3, R20, 0x10000, RZ ;  /* 0x0001000014037824 */ /* 0x024fe200078e00ff */
[----:B------:R-:W-:-:S03]  /*5040*/  ULOP3.LUT UR6, UR22, 0x70, URZ, 0xfc, !UPT ;  /* 0x0000007016067892 */ /* 0x000fc6000f8efc3f */
        /* <DEDUP_REMOVED lines=8> */
[----:B--2---:R-:W-:Y:S02]  /*50d0*/  IADD3.X R3, R5, UR4, RZ, P5, !PT ;  /* 0x0000000405037c10 */ /* 0x004fe4000affe4ff */
[----:B------:R-:W-:-:S13]  /*50e0*/  ISETP.GT.AND P5, PT, R0, 0x40, P1 ;  /* 0x000000400000780c */ /* 0x000fda0000fa4270 */
[----:B------:R-:W2:Y:S01]  /*50f0*/  @P5 LDG.E.LTC128B.U16 R20, desc[UR12][R2.64] ;  /* 0x0000000c02145981 */ /* 0x000ea2000c1e1520 */
[----:B------:R-:W-:Y:S01]  /*5100*/  ULOP3.LUT UR5, UR22, 0x72, URZ, 0xfc, !UPT ;  /* 0x0000007216057892 */ /* 0x000fe2000f8efc3f */
[----:B--2---:R-:W-:-:S04]  /*5110*/  IMAD.U32 R115, R20, 0x10000, RZ ;  /* 0x0001000014737824 */ /* 0x004fc800078e00ff */
[----:B------:R-:W-:-:S04]  /*5120*/  FMUL R115, R115, R14 ;  /* 0x0000000e73737220 */ /* 0x000fc80000400000 */
[----:B------:R-:W-:-:S05]  /*5130*/  FFMA R115, R116, R11, R115 ;  /* 0x0000000b74737223 */ /* 0x000fca0000000073 */
[----:B------:R-:W-:-:S05]  /*5140*/  F2FP.BF16.F32.PACK_AB R115, RZ, R115 ;  /* 0x00000073ff73723e */ /* 0x000fca00000010ff */
[----:B------:R-:W-:Y:S01]  /*5150*/  @P5 STG.E.U16 desc[UR12][R126.64], R115 ;  /* 0x000000737e005986 */ /* 0x000fe2000c10150c */
[----:B------:R-:W-:-:S05]  /*5160*/  IADD3 R6, P5, R111, R6, RZ ;  /* 0x000000066f067210 */ /* 0x000fca0007fbe0ff */
[----:B------:R-:W-:Y:S01]  /*5170*/  IMAD.X R7, R21, 0x1, R7, P5 ;  /* 0x0000000115077824 */ /* 0x000fe200028e0607 */
[----:B----4-:R-:W-:-:S04]  /*5180*/  IADD3 R4, P5, R4, UR5, RZ ;  /* 0x0000000504047c10 */ /* 0x010fc8000ffbe0ff */
[----:B------:R-:W-:Y:S02]  /*5190*/  IADD3.X R5, R5, UR4, RZ, P5, !PT ;  /* 0x0000000405057c10 */ /* 0x000fe4000affe4ff */
[----:B------:R-:W-:-:S13]  /*51a0*/  ISETP.GT.AND P5, PT, R0, 0x40, P0 ;  /* 0x000000400000780c */ /* 0x000fda00007a4270 */
[----:B------:R-:W2:Y:S01]  /*51b0*/  @P5 LDG.E.LTC128B.U16 R20, desc[UR12][R4.64] ;  /* 0x0000000c04145981 */ /* 0x000ea2000c1e1520 */
[----:B------:R-:W-:Y:S01]  /*51c0*/  BSSY B0, `(.L_x_116) ;  /* 0x000000e000007945 */ /* 0x000fe20003800000 */
[----:B--2---:R-:W-:-:S04]  /*51d0*/  IMAD.U32 R3, R20, 0x10000, RZ ;  /* 0x0001000014037824 */ /* 0x004fc800078e00ff */
[----:B------:R-:W-:-:S04]  /*51e0*/  FMUL R2, R3, R14 ;  /* 0x0000000e03027220 */ /* 0x000fc80000400000 */
[----:B------:R-:W-:-:S05]  /*51f0*/  FFMA R2, R117, R11, R2 ;  /* 0x0000000b75027223 */ /* 0x000fca0000000002 */
[----:B------:R-:W-:-:S04]  /*5200*/  F2FP.BF16.F32.PACK_AB R2, RZ, R2 ;  /* 0x00000002ff02723e */ /* 0x000fc800000010ff */
[----:B------:R-:W-:-:S05]  /*5210*/  PRMT R3, R2, 0x7610, R3 ;  /* 0x0000761002037816 */ /* 0x000fca0000000003 */
[----:B------:R2:W-:Y:S01]  /*5220*/  @P5 STG.E.U16 desc[UR12][R128.64], R3 ;  /* 0x0000000380005986 */ /* 0x0005e2000c10150c */
[----:B------:R-:W-:-:S05]  /*5230*/  IADD3 R2, P5, R12, R17, RZ ;  /* 0x000000110c027210 */ /* 0x000fca0007fbe0ff */
[----:B--2---:R-:W-:Y:S01]  /*5240*/  IMAD.X R3, R13, 0x1, R21, P5 ;  /* 0x000000010d037824 */ /* 0x004fe200028e0615 */
[----:B------:R-:W-:-:S13]  /*5250*/  ISETP.GT.AND P5, PT, R0, 0x48, P1 ;  /* 0x000000480000780c */ /* 0x000fda0000fa4270 */
[----:B------:R-:W-:Y:S05]  /*5260*/  @!P5 BRA `(.L_x_117) ;  /* 0x00000000000cd947 */ /* 0x000fea0003800000 */
[----:B------:R-:W-:-:S04]  /*5270*/  IADD3 R4, P6, R8, UR6, RZ ;  /* 0x0000000608047c10 */ /* 0x000fc8000ffde0ff */
[----:B------:R-:W-:-:S05]  /*5280*/  IADD3.X R5, R9, UR4, RZ, P6, !PT ;  /* 0x0000000409057c10 */ /* 0x000fca000b7fe4ff */
[----:B------:R2:W5:Y:S04]  /*5290*/  LDG.E.LTC128B.U16 R20, desc[UR12][R4.64] ;  /* 0x0000000c04147981 */ /* 0x000568000c1e1520 */
.L_x_117:
[----:B------:R-:W-:Y:S05]  /*52a0*/  BSYNC B0 ;  /* 0x0000000000007941 */ /* 0x000fea0003800000 */
.L_x_116:
        /* <DEDUP_REMOVED lines=8> */
[----:B------:R-:W-:-:S04]  /*5330*/  IADD3 R4, P5, R8, UR5, RZ ;  /* 0x0000000508047c10 */ /* 0x000fc8000ffbe0ff */
[----:B--2---:R-:W-:Y:S02]  /*5340*/  IADD3.X R5, R9, UR4, RZ, P5, !PT ;  /* 0x0000000409057c10 */ /* 0x004fe4000affe4ff */
[----:B------:R-:W-:-:S13]  /*5350*/  ISETP.GT.AND P5, PT, R0, 0x48, P0 ;  /* 0x000000480000780c */ /* 0x000fda00007a4270 */
[----:B------:R-:W-:Y:S05]  /*5360*/  @!P5 BRA `(.L_x_119) ;  /* 0x000000000004d947 */ /* 0x000fea0003800000 */
[----:B------:R2:W5:Y:S02]  /*5370*/  LDG.E.LTC128B.U16 R20, desc[UR12][R4.64] ;  /* 0x0000000c04147981 */ /* 0x000564000c1e1520 */
.L_x_119:
[----:B------:R-:W-:Y:S05]  /*5380*/  BSYNC B0 ;  /* 0x0000000000007941 */ /* 0x000fea0003800000 */
.L_x_118:
[----:B--2--5:R-:W-:Y:S01]  /*5390*/  IMAD.U32 R5, R20, 0x10000, RZ ;  /* 0x0001000014057824 */ /* 0x024fe200078e00ff */
[----:B------:R-:W-:Y:S01]  /*53a0*/  ISETP.GT.AND P6, PT, R10, RZ, PT ;  /* 0x000000ff0a00720c */ /* 0x000fe20003fc4270 */
[----:B------:R-:W-:Y:S02]  /*53b0*/  BSSY B0, `(.L_x_120) ;  /* 0x000000d000007945 */ /* 0x000fe40003800000 */
        /* <DEDUP_REMOVED lines=12> */
.L_x_121:
[----:B------:R-:W-:Y:S05]  /*5480*/  BSYNC B0 ;  /* 0x0000000000007941 */ /* 0x000fea0003800000 */
.L_x_120:
[----:B-----5:R-:W-:Y:S01]  /*5490*/  IMAD.U32 R7, R20, 0x10000, RZ ;  /* 0x0001000014077824 */ /* 0x020fe200078e00ff */
        /* <DEDUP_REMOVED lines=13> */
.L_x_123:
[----:B------:R-:W-:Y:S05]  /*5570*/  BSYNC B0 ;  /* 0x0000000000007941 */ /* 0x000fea0003800000 */
.L_x_122:
[----:B---3-5:R-:W-:Y:S01]  /*5580*/  IMAD.U32 R7, R20, 0x10000, RZ ;  /* 0x0001000014077824 */ /* 0x028fe200078e00ff */
        /* <DEDUP_REMOVED lines=8> */
[----:B---3--:R-:W-:Y:S01]  /*5610*/  IMAD.X R7, R89, 0x1, R21, P5 ;  /* 0x0000000159077824 */ /* 0x008fe200028e0615 */
[----:B0-----:R-:W-:-:S04]  /*5620*/  IADD3 R8, P5, R22, UR22, RZ ;  /* 0x0000001616087c10 */ /* 0x001fc8000ffbe0ff */
[----:B------:R-:W-:Y:S02]  /*5630*/  IADD3.X R9, R23, UR4, RZ, P5, !PT ;  /* 0x0000000417097c10 */ /* 0x000fe4000affe4ff */
[----:B------:R-:W-:-:S13]  /*5640*/  ISETP.GT.AND P5, PT, R0, 0x88, P6 ;  /* 0x000000880000780c */ /* 0x000fda00037a4270 */
[----:B------:R-:W-:Y:S05]  /*5650*/  @!P5 BRA `(.L_x_125) ;  /* 0x000000000004d947 */ /* 0x000fea0003800000 */
[----:B------:R0:W5:Y:S02]  /*5660*/  LDG.E.LTC128B.U16 R20, desc[UR12][R8.64] ;  /* 0x0000000c08147981 */ /* 0x000164000c1e1520 */
.L_x_125:
[----:B------:R-:W-:Y:S05]  /*5670*/  BSYNC B0 ;  /* 0x0000000000007941 */ /* 0x000fea0003800000 */
.L_x_124:
        /* <DEDUP_REMOVED lines=14> */
.L_x_127:
[----:B------:R-:W-:Y:S05]  /*5760*/  BSYNC B0 ;  /* 0x0000000000007941 */ /* 0x000fea0003800000 */
.L_x_126:
[----:B---3-5:R-:W-:Y:S01]  /*5770*/  IMAD.U32 R57, R20, 0x10000, RZ ;  /* 0x0001000014397824 */ /* 0x028fe200078e00ff */
        /* <DEDUP_REMOVED lines=13> */
.L_x_129:
[----:B------:R-:W-:Y:S05]  /*5850*/  BSYNC B0 ;  /* 0x0000000000007941 */ /* 0x000fea0003800000 */
.L_x_128:
        /* <DEDUP_REMOVED lines=8> */
[----:B---3--:R-:W-:Y:S01]  /*58e0*/  IMAD.X R59, R13, 0x1, R21, P5 ;  /* 0x000000010d3b7824 */ /* 0x008fe200028e0615 */
[----:B------:R-:W-:-:S13]  /*58f0*/  ISETP.GT.AND P5, PT, R0, 0x80, P6 ;  /* 0x000000800000780c */ /* 0x000fda00037a4270 */
[----:B------:R-:W-:Y:S05]  /*5900*/  @!P5 BRA `(.L_x_131) ;  /* 0x00000000000cd947 */ /* 0x000fea0003800000 */
[----:B------:R-:W-:-:S04]  /*5910*/  IADD3 R112, P6, R18, UR19, RZ ;  /* 0x0000001312707c10 */ /* 0x000fc8000ffde0ff */
[----:B------:R-:W-:-:S05]  /*5920*/  IADD3.X R113, R19, UR4, RZ, P6, !PT ;  /* 0x0000000413717c10 */ /* 0x000fca000b7fe4ff */
[----:B------:R3:W5:Y:S04]  /*5930*/  LDG.E.LTC128B.U16 R20, desc[UR12][R112.64] ;  /* 0x0000000c70147981 */ /* 0x000768000c1e1520 */
.L_x_131:
[----:B------:R-:W-:Y:S05]  /*5940*/  BSYNC B0 ;  /* 0x0000000000007941 */ /* 0x000fea0003800000 */
.L_x_130:
        /* <DEDUP_REMOVED lines=14> */
.L_x_133:
[----:B------:R-:W-:Y:S05]  /*5a30*/  BSYNC B0 ;  /* 0x0000000000007941 */ /* 0x000fea0003800000 */
.L_x_132:
        /* <DEDUP_REMOVED lines=14> */
.L_x_135:
[----:B------:R-:W-:Y:S05]  /*5b20*/  BSYNC B0 ;  /* 0x0000000000007941 */ /* 0x000fea0003800000 */
.L_x_134:
        /* <DEDUP_REMOVED lines=14> */
.L_x_137:
[----:B------:R-:W-:Y:S05]  /*5c10*/  BSYNC B0 ;  /* 0x0000000000007941 */ /* 0x000fea0003800000 */
.L_x_136:
        /* <DEDUP_REMOVED lines=14> */
.L_x_139:
[----:B------:R-:W-:Y:S05]  /*5d00*/  BSYNC B0 ;  /* 0x0000000000007941 */ /* 0x000fea0003800000 */
.L_x_138:
        /* <DEDUP_REMOVED lines=14> */
.L_x_141:
[----:B------:R-:W-:Y:S05]  /*5df0*/  BSYNC B0 ;  /* 0x0000000000007941 */ /* 0x000fea0003800000 */
.L_x_140:
        /* <DEDUP_REMOVED lines=14> */
.L_x_143:
[----:B------:R-:W-:Y:S05]  /*5ee0*/  BSYNC B0 ;  /* 0x0000000000007941 */ /* 0x000fea0003800000 */
.L_x_142:
        /* <DEDUP_REMOVED lines=14> */
.L_x_145:
[----:B------:R-:W-:Y:S05]  /*5fd0*/  BSYNC B0 ;  /* 0x0000000000007941 */ /* 0x000fea0003800000 */
.L_x_144:
        /* <DEDUP_REMOVED lines=14> */
.L_x_147:
[----:B------:R-:W-:Y:S05]  /*60c0*/  BSYNC B0 ;  /* 0x0000000000007941 */ /* 0x000fea0003800000 */
.L_x_146:
        /* <DEDUP_REMOVED lines=14> */
.L_x_149:
[----:B------:R-:W-:Y:S05]  /*61b0*/  BSYNC B0 ;  /* 0x0000000000007941 */ /* 0x000fea0003800000 */
.L_x_148:
        /* <DEDUP_REMOVED lines=14> */
.L_x_151:
[----:B------:R-:W-:Y:S05]  /*62a0*/  BSYNC B0 ;  /* 0x0000000000007941 */ /* 0x000fea0003800000 */
.L_x_150:
        /* <DEDUP_REMOVED lines=14> */
.L_x_153:
[----:B------:R-:W-:Y:S05]  /*6390*/  BSYNC B0 ;  /* 0x0000000000007941 */ /* 0x000fea0003800000 */
.L_x_152:
        /* <DEDUP_REMOVED lines=14> */
.L_x_155:
[----:B------:R-:W-:Y:S05]  /*6480*/  BSYNC B0 ;  /* 0x0000000000007941 */ /* 0x000fea0003800000 */
.L_x_154:
        /* <DEDUP_REMOVED lines=14> */
.L_x_157:
[----:B------:R-:W-:Y:S05]  /*6570*/  BSYNC B0 ;  /* 0x0000000000007941 */ /* 0x000fea0003800000 */
.L_x_156:
        /* <DEDUP_REMOVED lines=14> */
.L_x_159:
[----:B------:R-:W-:Y:S05]  /*6660*/  BSYNC B0 ;  /* 0x0000000000007941 */ /* 0x000fea0003800000 */
.L_x_158:
        /* <DEDUP_REMOVED lines=14> */
.L_x_161:
[----:B------:R-:W-:Y:S05]  /*6750*/  BSYNC B0 ;  /* 0x0000000000007941 */ /* 0x000fea0003800000 */
.L_x_160:
[----:B---3-5:R-:W-:Y:S01]  /*6760*/  IMAD.U32 R59, R20, 0x10000, RZ ;  /* 0x00010000143b7824 */ /* 0x028fe200078e00ff */
[----:B------:R-:W-:Y:S03]  /*6770*/  BSSY B0, `(.L_x_162) ;  /* 0x000000c000007945 */ /* 0x000fe60003800000 */
        /* <DEDUP_REMOVED lines=11> */
.L_x_163:
[----:B------:R-:W-:Y:S05]  /*6830*/  BSYNC B0 ;  /* 0x0000000000007941 */ /* 0x000fea0003800000 */
.L_x_162:
        /* <DEDUP_REMOVED lines=14> */
.L_x_165:
[----:B------:R-:W-:Y:S05]  /*6920*/  BSYNC B0 ;  /* 0x0000000000007941 */ /* 0x000fea0003800000 */
.L_x_164:
[----:B---3-5:R-:W-:Y:S01]  /*6930*/  IMAD.U32 R61, R20, 0x10000, RZ ;  /* 0x00010000143d7824 */ /* 0x028fe200078e00ff */
        /* <DEDUP_REMOVED lines=12> */
.L_x_167:
[----:B------:R-:W-:Y:S05]  /*6a00*/  BSYNC B0 ;  /* 0x0000000000007941 */ /* 0x000fea0003800000 */
.L_x_166:
        /* <DEDUP_REMOVED lines=13> */
.L_x_169:
[----:B------:R-:W-:Y:S05]  /*6ae0*/  BSYNC B0 ;  /* 0x0000000000007941 */ /* 0x000fea0003800000 */
.L_x_168:
        /* <DEDUP_REMOVED lines=13> */
.L_x_171:
[----:B------:R-:W-:Y:S05]  /*6bc0*/  BSYNC B0 ;  /* 0x0000000000007941 */ /* 0x000fea0003800000 */
.L_x_170:
        /* <DEDUP_REMOVED lines=13> */
.L_x_173:
[----:B------:R-:W-:Y:S05]  /*6ca0*/  BSYNC B0 ;  /* 0x0000000000007941 */ /* 0x000fea0003800000 */
.L_x_172:
        /* <DEDUP_REMOVED lines=13> */
.L_x_175:
[----:B------:R-:W-:Y:S05]  /*6d80*/  BSYNC B0 ;  /* 0x0000000000007941 */ /* 0x000fea0003800000 */
.L_x_174:
        /* <DEDUP_REMOVED lines=13> */
.L_x_177:
[----:B------:R-:W-:Y:S05]  /*6e60*/  BSYNC B0 ;  /* 0x0000000000007941 */ /* 0x000fea0003800000 */
.L_x_176:
        /* <DEDUP_REMOVED lines=8> */
[----:B------:R-:W-:-:S04]  /*6ef0*/  IADD3 R18, P5, R18, UR5, RZ ;  /* 0x0000000512127c10 */ /* 0x000fc8000ffbe0ff */
[----:B------:R-:W-:Y:S02]  /*6f00*/  IADD3.X R19, R19, UR4, RZ, P5, !PT ;  /* 0x0000000413137c10 */ /* 0x000fe4000affe4ff */
[----:B------:R-:W-:-:S13]  /*6f10*/  ISETP.GT.AND P5, PT, R0, 0x80, P0 ;  /* 0x000000800000780c */ /* 0x000fda00007a4270 */
[----:B------:R-:W-:Y:S05]  /*6f20*/  @!P5 BRA `(.L_x_179) ;  /* 0x000000000004d947 */ /* 0x000fea0003800000 */
[----:B------:R3:W5:Y:S02]  /*6f30*/  LDG.E.LTC128B.U16 R20, desc[UR12][R18.64] ;  /* 0x0000000c12147981 */ /* 0x000764000c1e1520 */
.L_x_179:
[----:B------:R-:W-:Y:S05]  /*6f40*/  BSYNC B0 ;  /* 0x0000000000007941 */ /* 0x000fea0003800000 */
.L_x_178:
        /* <DEDUP_REMOVED lines=13> */
.L_x_181:
[----:B------:R-:W-:Y:S05]  /*7020*/  BSYNC B0 ;  /* 0x0000000000007941 */ /* 0x000fea0003800000 */
.L_x_180:
        /* <DEDUP_REMOVED lines=9> */
[----:B---3--:R-:W-:Y:S02]  /*70c0*/  IADD3.X R13, R23, UR4, RZ, P5, !PT ;  /* 0x00000004170d7c10 */ /* 0x008fe4000affe4ff */
[----:B------:R-:W-:-:S13]  /*70d0*/  ISETP.GT.AND P5, PT, R0, 0x88, P0 ;  /* 0x000000880000780c */ /* 0x000fda00007a4270 */
[----:B------:R-:W-:Y:S05]  /*70e0*/  @!P5 BRA `(.L_x_183) ;  /* 0x000000000004d947 */ /* 0x000fea0003800000 */
[----:B------:R3:W5:Y:S02]  /*70f0*/  LDG.E.LTC128B.U16 R20, desc[UR12][R12.64] ;  /* 0x0000000c0c147981 */ /* 0x000764000c1e1520 */
.L_x_183:
[----:B------:R-:W-:Y:S05]  /*7100*/  BSYNC B0 ;  /* 0x0000000000007941 */ /* 0x000fea0003800000 */
.L_x_182:
        /* <DEDUP_REMOVED lines=15> */
.L_x_185:
[----:B------:R-:W-:Y:S05]  /*7200*/  BSYNC B0 ;  /* 0x0000000000007941 */ /* 0x000fea0003800000 */
.L_x_184:
        /* <DEDUP_REMOVED lines=11> */
[----:B-1----:R-:W-:-:S04]  /*72c0*/  IADD3 R22, P6, R4, UR21, RZ ;  /* 0x0000001504167c10 */ /* 0x002fc8000ffde0ff */
[----:B------:R-:W-:-:S05]  /*72d0*/  IADD3.X R23, R5, UR4, RZ, P6, !PT ;  /* 0x0000000405177c10 */ /* 0x000fca000b7fe4ff */
[----:B------:R3:W5:Y:S04]  /*72e0*/  LDG.E.LTC128B.U16 R20, desc[UR12][R22.64] ;  /* 0x0000000c16147981 */ /* 0x000768000c1e1520 */
.L_x_187:
[----:B------:R-:W-:Y:S05]  /*72f0*/  BSYNC B0 ;  /* 0x0000000000007941 */ /* 0x000fea0003800000 */
.L_x_186:
[----:B-1-3-5:R-:W-:Y:S01]  /*7300*/  IMAD.U32 R23, R20, 0x10000, RZ ;  /* 0x0001000014177824 */ /* 0x02afe200078e00ff */
[----:B------:R-:W-:Y:S01]  /*7310*/  ISETP.GT.AND P6, PT, R10, RZ, PT ;  /* 0x000000ff0a00720c */ /* 0x000fe20003fc4270 */
[----:B------:R-:W-:Y:S02]  /*7320*/  BSSY B0, `(.L_x_188) ;  /* 0x000000e000007945 */ /* 0x000fe40003800000 */
[----:B------:R-:W-:-:S04]  /*7330*/  FMUL R16, R23, R14 ;  /* 0x0000000e17107220 */ /* 0x000fc80000400000 */
[----:B------:R-:W-:-:S05]  /*7340*/  FFMA R16, R25, R11, R16 ;  /* 0x0000000b19107223 */ /* 0x000fca0000000010 */
[----:B------:R-:W-:-:S04]  /*7350*/  F2FP.BF16.F32.PACK_AB R16, RZ, R16 ;  /* 0x00000010ff10723e */ /* 0x000fc800000010ff */
[----:B------:R-:W-:Y:S02]  /*7360*/  PRMT R23, R16, 0x7610, R23 ;  /* 0x0000761010177816 */ /* 0x000fe40000000017 */
[----:B------:R-:W-:-:S03]  /*7370*/  PRMT R16, R20, 0x7610, R16 ;  /* 0x0000761014107816 */ /* 0x000fc60000000010 */
[----:B------:R1:W-:Y:S01]  /*7380*/  @P5 STG.E.U16 desc[UR12][R60.64], R23 ;  /* 0x000000173c005986 */ /* 0x0003e2000c10150c */
[----:B------:R-:W-:-:S05]  /*7390*/  IADD3 R22, P5, R6, R17, RZ ;  /* 0x0000001106167210 */ /* 0x000fca0007fbe0ff */
[----:B-1----:R-:W-:Y:S01]  /*73a0*/  IMAD.X R23, R7, 0x1, R21, P5 ;  /* 0x0000000107177824 */ /* 0x002fe200028e0615 */
[----:B------:R-:W-:-:S13]  /*73b0*/  ISETP.GT.AND P5, PT, R0, 0xc8, P6 ;  /* 0x000000c80000780c */ /* 0x000fda00037a4270 */
[----:B------:R-:W-:Y:S05]  /*73c0*/  @!P5 BRA `(.L_x_189) ;  /* 0x00000000000cd947 */ /* 0x000fea0003800000 */
[----:B------:R-:W-:-:S04]  /*73d0*/  IADD3 R16, P6, R8, UR22, RZ ;  /* 0x0000001608107c10 */ /* 0x000fc8000ffde0ff */
[----:B------:R-:W-:-:S05]  /*73e0*/  IADD3.X R17, R9, UR4, RZ, P6, !PT ;  /* 0x0000000409117c10 */ /* 0x000fca000b7fe4ff */
[----:B------:R1:W5:Y:S04]  /*73f0*/  LDG.E.LTC128B.U16 R16, desc[UR12][R16.64] ;  /* 0x0000000c10107981 */ /* 0x000368000c1e1520 */
.L_x_189:
[----:B------:R-:W-:Y:S05]  /*7400*/  BSYNC B0 ;  /* 0x0000000000007941 */ /* 0x000fea0003800000 */
.L_x_188:
[----:B-1---5:R-:W-:Y:S01]  /*7410*/  IMAD.U32 R17, R16, 0x10000, RZ ;  /* 0x0001000010117824 */ /* 0x022fe200078e00ff */
        /* <DEDUP_REMOVED lines=9> */
[----:B-1----:R-:W-:Y:S05]  /*74b0*/  @!P5 BRA `(.L_x_191) ;  /* 0x00000000000cd947 */ /* 0x002fea0003800000 */
[----:B------:R-:W-:-:S04]  /*74c0*/  IADD3 R16, P6, R8, UR21, RZ ;  /* 0x0000001508107c10 */ /* 0x000fc8000ffde0ff */
[----:B------:R-:W-:-:S05]  /*74d0*/  IADD3.X R17, R9, UR4, RZ, P6, !PT ;  /* 0x0000000409117c10 */ /* 0x000fca000b7fe4ff */
[----:B------:R1:W5:Y:S04]  /*74e0*/  LDG.E.LTC128B.U16 R16, desc[UR12][R16.64] ;  /* 0x0000000c10107981 */ /* 0x000368000c1e1520 */
.L_x_191:
[----:B------:R-:W-:Y:S05]  /*74f0*/  BSYNC B0 ;  /* 0x0000000000007941 */ /* 0x000fea0003800000 */
.L_x_190:
        /* <DEDUP_REMOVED lines=12> */
[----:B-1----:R-:W-:-:S05]  /*75c0*/  IADD3.X R17, R5, UR4, RZ, P6, !PT ;  /* 0x0000000405117c10 */ /* 0x002fca000b7fe4ff */
[----:B------:R3:W5:Y:S04]  /*75d0*/  LDG.E.LTC128B.U16 R16, desc[UR12][R16.64] ;  /* 0x0000000c10107981 */ /* 0x000768000c1e1520 */
.L_x_193:
[----:B------:R-:W-:Y:S05]  /*75e0*/  BSYNC B0 ;  /* 0x0000000000007941 */ /* 0x000fea0003800000 */
.L_x_192:
[----:B-----5:R-:W-:Y:S01]  /*75f0*/  IMAD.U32 R15, R16, 0x10000, RZ ;  /* 0x00010000100f7824 */ /* 0x020fe200078e00ff */
[----:B------:R-:W-:Y:S01]  /*7600*/  ISETP.GT.AND P6, PT, R10, 0x9, PT ;  /* 0x000000090a00780c */ /* 0x000fe20003fc4270 */
[----:B------:R-:W-:Y:S02]  /*7610*/  BSSY B0, `(.L_x_194) ;  /* 0x000000e000007945 */ /* 0x000fe40003800000 */
[----:B------:R-:W-:-:S04]  /*7620*/  FMUL R15, R15, R14 ;  /* 0x0000000e0f0f7220 */ /* 0x000fc80000400000 */
[----:B------:R-:W-:-:S05]  /*7630*/  FFMA R15, R28, R11, R15 ;  /* 0x0000000b1c0f7223 */ /* 0x000fca000000000f */
[----:B------:R-:W-:-:S04]  /*7640*/  F2FP.BF16.F32.PACK_AB R15, RZ, R15 ;  /* 0x0000000fff0f723e */ /* 0x000fc800000010ff */
[----:B-1-3--:R-:W-:Y:S02]  /*7650*/  PRMT R17, R15, 0x7610, R17 ;  /* 0x000076100f117816 */ /* 0x00afe40000000011 */
[----:B------:R-:W-:-:S03]  /*7660*/  PRMT R15, R16, 0x7610, R15 ;  /* 0x00007610100f7816 */ /* 0x000fc6000000000f */
        /* <DEDUP_REMOVED lines=8> */
.L_x_195:
[----:B------:R-:W-:Y:S05]  /*76f0*/  BSYNC B0 ;  /* 0x0000000000007941 */ /* 0x000fea0003800000 */
.L_x_194:
[----:B-1---5:R-:W-:Y:S01]  /*7700*/  IMAD.U32 R13, R15, 0x10000, RZ ;  /* 0x000100000f0d7824 */ /* 0x022fe200078e00ff */
[----:B------:R-:W-:Y:S01]  /*7710*/  ISETP.GT.AND P6, PT, R10, 0x8, PT ;  /* 0x000000080a00780c */ /* 0x000fe20003fc4270 */
        /* <DEDUP_REMOVED lines=14> */
.L_x_197:
[----:B------:R-:W-:Y:S05]  /*7800*/  BSYNC B0 ;  /* 0x0000000000007941 */ /* 0x000fea0003800000 */
.L_x_196:
        /* <DEDUP_REMOVED lines=14> */
.L_x_199:
[----:B------:R-:W-:Y:S05]  /*78f0*/  BSYNC B0 ;  /* 0x0000000000007941 */ /* 0x000fea0003800000 */
.L_x_198:
        /* <DEDUP_REMOVED lines=14> */
.L_x_201:
[----:B------:R-:W-:Y:S05]  /*79e0*/  BSYNC B0 ;  /* 0x0000000000007941 */ /* 0x000fea0003800000 */
.L_x_200:
        /* <DEDUP_REMOVED lines=14> */
.L_x_203:
[----:B------:R-:W-:Y:S05]  /*7ad0*/  BSYNC B0 ;  /* 0x0000000000007941 */ /* 0x000fea0003800000 */
.L_x_202:
[----:B-1---5:R-:W-:Y:S01]  /*7ae0*/  IMAD.U32 R13, R12, 0x10000, RZ ;  /* 0x000100000c0d7824 */ /* 0x022fe200078e00ff */
[----:B------:R-:W-:Y:S01]  /*7af0*/  ISETP.GT.AND P6, PT, R10, 0x10, PT ;  /* 0x000000100a00780c */ /* 0x000fe20003fc4270 */
        /* <DEDUP_REMOVED lines=13> */
.L_x_205:
[----:B------:R-:W-:Y:S05]  /*7bd0*/  BSYNC B0 ;  /* 0x0000000000007941 */ /* 0x000fea0003800000 */
.L_x_204:
        /* <DEDUP_REMOVED lines=14> */
.L_x_207:
[----:B------:R-:W-:Y:S05]  /*7cc0*/  BSYNC B0 ;  /* 0x0000000000007941 */ /* 0x000fea0003800000 */
.L_x_206:
        /* <DEDUP_REMOVED lines=14> */
.L_x_209:
[----:B------:R-:W-:Y:S05]  /*7db0*/  BSYNC B0 ;  /* 0x0000000000007941 */ /* 0x000fea0003800000 */
.L_x_208:
        /* <DEDUP_REMOVED lines=14> */
.L_x_211:
[----:B------:R-:W-:Y:S05]  /*7ea0*/  BSYNC B0 ;  /* 0x0000000000007941 */ /* 0x000fea0003800000 */
.L_x_210:
        /* <DEDUP_REMOVED lines=15> */
.L_x_213:
[----:B------:R-:W-:Y:S05]  /*7fa0*/  BSYNC B0 ;  /* 0x0000000000007941 */ /* 0x000fea0003800000 */
.L_x_212:
        /* <DEDUP_REMOVED lines=14> */
.L_x_215:
[----:B------:R-:W-:Y:S05]  /*8090*/  BSYNC B0 ;  /* 0x0000000000007941 */ /* 0x000fea0003800000 */
.L_x_214:
        /* <DEDUP_REMOVED lines=15> */
.L_x_217:
[----:B------:R-:W-:Y:S05]  /*8190*/  BSYNC B0 ;  /* 0x0000000000007941 */ /* 0x000fea0003800000 */
.L_x_216:
        /* <DEDUP_REMOVED lines=14> */
.L_x_219:
[----:B------:R-:W-:Y:S05]  /*8280*/  BSYNC B0 ;  /* 0x0000000000007941 */ /* 0x000fea0003800000 */
.L_x_218:
[----:B-1---5:R-:W-:Y:S01]  /*8290*/  IMAD.U32 R13, R12, 0x10000, RZ ;  /* 0x000100000c0d7824 */ /* 0x022fe200078e00ff */
[----:B------:R-:W-:Y:S01]  /*82a0*/  ISETP.GT.AND P6, PT, R10, 0x20, PT ;  /* 0x000000200a00780c */ /* 0x000fe20003fc4270 */
[----:B------:R-:W-:Y:S02]  /*82b0*/  BSSY B0, `(.L_x_220) ;  /* 0x000000a000007945 */ /* 0x000fe40003800000 */
[----:B------:R-:W-:-:S04]  /*82c0*/  FMUL R20, R13, R14 ;  /* 0x0000000e0d147220 */ /* 0x000fc80000400000 */
[----:B------:R-:W-:-:S05]  /*82d0*/  FFMA R20, R41, R11, R20 ;  /* 0x0000000b29147223 */ /* 0x000fca0000000014 */
[----:B------:R-:W-:-:S05]  /*82e0*/  F2FP.BF16.F32.PACK_AB R20, RZ, R20 ;  /* 0x00000014ff14723e */ /* 0x000fca00000010ff */
[----:B------:R1:W-:Y:S01]  /*82f0*/  @P5 STG.E.U16 desc[UR12][R24.64], R20 ;  /* 0x0000001418005986 */ /* 0x0003e2000c10150c */
[----:B------:R-:W-:-:S13]  /*8300*/  ISETP.GT.AND P5, PT, R0, 0xc8, P6 ;  /* 0x000000c80000780c */ /* 0x000fda00037a4270 */
[----:B-1----:R-:W-:Y:S05]  /*8310*/  @!P5 BRA `(.L_x_221) ;  /* 0x00000000000cd947 */ /* 0x002fea0003800000 */
[----:B------:R-:W-:-:S04]  /*8320*/  IADD3 R12, P6, R8, UR14, RZ ;  /* 0x0000000e080c7c10 */ /* 0x000fc8000ffde0ff */
[----:B------:R-:W-:-:S05]  /*8330*/  IADD3.X R13, R9, UR4, RZ, P6, !PT ;  /* 0x00000004090d7c10 */ /* 0x000fca000b7fe4ff */
[----:B------:R1:W5:Y:S04]  /*8340*/  LDG.E.LTC128B.U16 R12, desc[UR12][R12.64] ;  /* 0x0000000c0c0c7981 */ /* 0x000368000c1e1520 */
.L_x_221:
[----:B------:R-:W-:Y:S05]  /*8350*/  BSYNC B0 ;  /* 0x0000000000007941 */ /* 0x000fea0003800000 */
.L_x_220:
        /* <DEDUP_REMOVED lines=12> */
.L_x_223:
[----:B------:R-:W-:Y:S05]  /*8420*/  BSYNC B0 ;  /* 0x0000000000007941 */ /* 0x000fea0003800000 */
.L_x_222:
        /* <DEDUP_REMOVED lines=15> */
.L_x_225:
[----:B------:R-:W-:Y:S05]  /*8520*/  BSYNC B0 ;  /* 0x0000000000007941 */ /* 0x000fea0003800000 */
.L_x_224:
[----:B-1---5:R-:W-:Y:S01]  /*8530*/  IMAD.U32 R13, R12, 0x10000, RZ ;  /* 0x000100000c0d7824 */ /* 0x022fe200078e00ff */
        /* <DEDUP_REMOVED lines=12> */
.L_x_227:
[----:B------:R-:W-:Y:S05]  /*8600*/  BSYNC B0 ;  /* 0x0000000000007941 */ /* 0x000fea0003800000 */
.L_x_226:
[----:B-1---5:R-:W-:Y:S01]  /*8610*/  IMAD.U32 R13, R12, 0x10000, RZ ;  /* 0x000100000c0d7824 */ /* 0x022fe200078e00ff */
[----:B------:R-:W-:Y:S01]  /*8620*/  ISETP.GT.AND P6, PT, R10, 0x28, PT ;  /* 0x000000280a00780c */ /* 0x000fe20003fc4270 */
[----:B------:R-:W-:Y:S02]  /*8630*/  BSSY B0, `(.L_x_228) ;  /* 0x000000c000007945 */ /* 0x000fe40003800000 */
[----:B------:R-:W-:Y:S01]  /*8640*/  FMUL R10, R13, R14 ;  /* 0x0000000e0d0a7220 */ /* 0x000fe20000400000 */
[----:B------:R-:W-:-:S03]  /*8650*/  ISETP.GT.AND P6, PT, R0, 0xc8, P6 ;  /* 0x000000c80000780c */ /* 0x000fc600037c4270 */
[----:B------:R-:W-:-:S05]  /*8660*/  FFMA R10, R45, R11, R10 ;  /* 0x0000000b2d0a7223 */ /* 0x000fca000000000a */
[----:B------:R-:W-:-:S04]  /*8670*/  F2FP.BF16.F32.PACK_AB R10, RZ, R10 ;  /* 0x0000000aff0a723e */ /* 0x000fc800000010ff */
[----:B------:R-:W-:Y:S02]  /*8680*/  PRMT R13, R10, 0x7610, R13 ;  /* 0x000076100a0d7816 */ /* 0x000fe4000000000d */
[----:B------:R-:W-:-:S03]  /*8690*/  PRMT R10, R12, 0x7610, R10 ;  /* 0x000076100c0a7816 */ /* 0x000fc6000000000a */
[----:B------:R1:W-:Y:S01]  /*86a0*/  @P5 STG.E.U16 desc[UR12][R18.64], R13 ;  /* 0x0000000d12005986 */ /* 0x0003e2000c10150c */
[----:B------:R-:W-:Y:S05]  /*86b0*/  @!P6 BRA `(.L_x_229) ;  /* 0x00000000000ce947 */ /* 0x000fea0003800000 */
[----:B------:R-:W-:-:S04]  /*86c0*/  IADD3 R12, P5, R8, UR10, RZ ;  /* 0x0000000a080c7c10 */ /* 0x000fc8000ffbe0ff */
[----:B-1----:R-:W-:-:S05]  /*86d0*/  IADD3.X R13, R9, UR4, RZ, P5, !PT ;  /* 0x00000004090d7c10 */ /* 0x002fca000affe4ff */
[----:B------:R3:W5:Y:S04]  /*86e0*/  LDG.E.LTC128B.U16 R10, desc[UR12][R12.64] ;  /* 0x0000000c0c0a7981 */ /* 0x000768000c1e1520 */
.L_x_229:
[----:B------:R-:W-:Y:S05]  /*86f0*/  BSYNC B0 ;  /* 0x0000000000007941 */ /* 0x000fea0003800000 */
.L_x_228:
[----:B-1-3-5:R-:W-:Y:S01]  /*8700*/  IMAD.U32 R13, R10, 0x10000, RZ ;  /* 0x000100000a0d7824 */ /* 0x02afe200078e00ff */
[----:B------:R-:W-:Y:S01]  /*8710*/  IADD3 R12, P5, R6, R101, RZ ;  /* 0x00000065060c7210 */ /* 0x000fe20007fbe0ff */
[----:B------:R-:W-:Y:S01]  /*8720*/  BSSY B0, `(.L_x_230) ;  /* 0x000000b000007945 */ /* 0x000fe20003800000 */
[----:B------:R-:W-:Y:S01]  /*8730*/  ISETP.GT.AND P4, PT, R0, 0xc8, P4 ;  /* 0x000000c80000780c */ /* 0x000fe20002784270 */
[----:B------:R-:W-:-:S04]  /*8740*/  FMUL R13, R13, R14 ;  /* 0x0000000e0d0d7220 */ /* 0x000fc80000400000 */
[----:B------:R-:W-:-:S05]  /*8750*/  FFMA R13, R46, R11, R13 ;  /* 0x0000000b2e0d7223 */ /* 0x000fca000000000d */
[----:B------:R-:W-:Y:S01]  /*8760*/  F2FP.BF16.F32.PACK_AB R15, RZ, R13 ;  /* 0x0000000dff0f723e */ /* 0x000fe200000010ff */
[----:B------:R-:W-:-:S05]  /*8770*/  IMAD.X R13, R7, 0x1, R21, P5 ;  /* 0x00000001070d7824 */ /* 0x000fca00028e0615 */
[----:B------:R1:W-:Y:S01]  /*8780*/  @P6 STG.E.U16 desc[UR12][R12.64], R15 ;  /* 0x0000000f0c006986 */ /* 0x0003e2000c10150c */
[----:B------:R-:W-:Y:S05]  /*8790*/  @!P4 BRA `(.L_x_231) ;  /* 0x00000000000cc947 */ /* 0x000fea0003800000 */
[----:B-1----:R-:W-:-:S04]  /*87a0*/  IADD3 R12, P5, R8, UR9, RZ ;  /* 0x00000009080c7c10 */ /* 0x002fc8000ffbe0ff */
[----:B------:R-:W-:-:S05]  /*87b0*/  IADD3.X R13, R9, UR4, RZ, P5, !PT ;  /* 0x00000004090d7c10 */ /* 0x000fca000affe4ff */
[----:B------:R3:W5:Y:S04]  /*87c0*/  LDG.E.LTC128B.U16 R10, desc[UR12][R12.64] ;  /* 0x0000000c0c0a7981 */ /* 0x000768000c1e1520 */
.L_x_231:
[----:B------:R-:W-:Y:S05]  /*87d0*/  BSYNC B0 ;  /* 0x0000000000007941 */ /* 0x000fea0003800000 */
.L_x_230:
[----:B-1-3-5:R-:W-:Y:S01]  /*87e0*/  IMAD.U32 R13, R10, 0x10000, RZ ;  /* 0x000100000a0d7824 */ /* 0x02afe200078e00ff */
[----:B------:R-:W-:Y:S01]  /*87f0*/  ISETP.GT.AND P5, PT, R0, 0xc0, P3 ;  /* 0x000000c00000780c */ /* 0x000fe20001fa4270 */
[----:B------:R-:W-:Y:S02]  /*8800*/  BSSY B0, `(.L_x_232) ;  /* 0x000000b000007945 */ /* 0x000fe40003800000 */
[----:B------:R-:W-:-:S04]  /*8810*/  FMUL R12, R13, R14 ;  /* 0x0000000e0d0c7220 */ /* 0x000fc80000400000 */
[----:B------:R-:W-:Y:S01]  /*8820*/  FFMA R47, R47, R11, R12 ;  /* 0x0000000b2f2f7223 */ /* 0x000fe2000000000c */
[----:B------:R-:W-:-:S04]  /*8830*/  IADD3 R12, P6, R6, R103, RZ ;  /* 0x00000067060c7210 */ /* 0x000fc80007fde0ff */
[----:B------:R-:W-:Y:S01]  /*8840*/  F2FP.BF16.F32.PACK_AB R47, RZ, R47 ;  /* 0x0000002fff2f723e */ /* 0x000fe200000010ff */
[----:B------:R-:W-:-:S05]  /*8850*/  IMAD.X R13, R7, 0x1, R21, P6 ;  /* 0x00000001070d7824 */ /* 0x000fca00030e0615 */
[----:B------:R1:W-:Y:S01]  /*8860*/  @P4 STG.E.U16 desc[UR12][R12.64], R47 ;  /* 0x0000002f0c004986 */ /* 0x0003e2000c10150c */
[----:B------:R-:W-:Y:S05]  /*8870*/  @!P5 BRA `(.L_x_233) ;  /* 0x00000000000cd947 */ /* 0x000fea0003800000 */
[----:B-1----:R-:W-:-:S04]  /*8880*/  IADD3 R12, P4, R4, UR8, RZ ;  /* 0x00000008040c7c10 */ /* 0x002fc8000ff9e0ff */
[----:B------:R-:W-:-:S05]  /*8890*/  IADD3.X R13, R5, UR4, RZ, P4, !PT ;  /* 0x00000004050d7c10 */ /* 0x000fca000a7fe4ff */
[----:B------:R3:W5:Y:S04]  /*88a0*/  LDG.E.LTC128B.U16 R10, desc[UR12][R12.64] ;  /* 0x0000000c0c0a7981 */ /* 0x000768000c1e1520 */
.L_x_233:
[----:B------:R-:W-:Y:S05]  /*88b0*/  BSYNC B0 ;  /* 0x0000000000007941 */ /* 0x000fea0003800000 */
.L_x_232:
        /* <DEDUP_REMOVED lines=13> */
.L_x_235:
[----:B------:R-:W-:Y:S05]  /*8990*/  BSYNC B0 ;  /* 0x0000000000007941 */ /* 0x000fea0003800000 */
.L_x_234:
        /* <DEDUP_REMOVED lines=13> */
.L_x_237:
[----:B------:R-:W-:Y:S05]  /*8a70*/  BSYNC B0 ;  /* 0x0000000000007941 */ /* 0x000fea0003800000 */
.L_x_236:
        /* <DEDUP_REMOVED lines=13> */
.L_x_239:
[----:B------:R-:W-:Y:S05]  /*8b50*/  BSYNC B0 ;  /* 0x0000000000007941 */ /* 0x000fea0003800000 */
.L_x_238:
        /* <DEDUP_REMOVED lines=13> */
.L_x_241:
[----:B------:R-:W-:Y:S05]  /*8c30*/  BSYNC B0 ;  /* 0x0000000000007941 */ /* 0x000fea0003800000 */
.L_x_240:
[----:B-1-3-5:R-:W-:Y:S01]  /*8c40*/  IMAD.U32 R13, R10, 0x10000, RZ ;  /* 0x000100000a0d7824 */ /* 0x02afe200078e00ff */
[----:B------:R-:W-:Y:S01]  /*8c50*/  IADD3 R12, P4, R2, R109, RZ ;  /* 0x0000006d020c7210 */ /* 0x000fe20007f9e0ff */
[----:B------:R-:W-:Y:S01]  /*8c60*/  BSSY B0, `(.L_x_242) ;  /* 0x000000b000007945 */ /* 0x000fe20003800000 */
[----:B------:R-:W-:Y:S01]  /*8c70*/  ISETP.GT.AND P2, PT, R0, 0xc0, P0 ;  /* 0x000000c00000780c */ /* 0x000fe20000744270 */
[----:B------:R-:W-:-:S04]  /*8c80*/  FMUL R13, R13, R14 ;  /* 0x0000000e0d0d7220 */ /* 0x000fc80000400000 */
[----:B------:R-:W-:-:S05]  /*8c90*/  FFMA R13, R52, R11, R13 ;  /* 0x0000000b340d7223 */ /* 0x000fca000000000d */
[----:B------:R-:W-:Y:S01]  /*8ca0*/  F2FP.BF16.F32.PACK_AB R15, RZ, R13 ;  /* 0x0000000dff0f723e */ /* 0x000fe200000010ff */
[----:B------:R-:W-:Y:S01]  /*8cb0*/  IMAD.X R13, R3, 0x1, R21, P4 ;  /* 0x00000001030d7824 */ /* 0x000fe200020e0615 */
[----:B--2---:R-:W-:-:S04]  /*8cc0*/  IADD3 R4, P4, R4, UR5, RZ ;  /* 0x0000000504047c10 */ /* 0x004fc8000ff9e0ff */
[----:B------:R1:W-:Y:S01]  /*8cd0*/  @P3 STG.E.U16 desc[UR12][R12.64], R15 ;  /* 0x0000000f0c003986 */ /* 0x0003e2000c10150c */
[----:B------:R-:W-:Y:S01]  /*8ce0*/  IADD3.X R5, R5, UR4, RZ, P4, !PT ;  /* 0x0000000405057c10 */ /* 0x000fe2000a7fe4ff */
[----:B------:R-:W-:Y:S07]  /*8cf0*/  @!P2 BRA `(.L_x_243) ;  /* 0x000000000004a947 */ /* 0x000fee0003800000 */
[----:B------:R2:W5:Y:S02]  /*8d00*/  LDG.E.LTC128B.U16 R10, desc[UR12][R4.64] ;  /* 0x0000000c040a7981 */ /* 0x000564000c1e1520 */
.L_x_243:
[----:B------:R-:W-:Y:S05]  /*8d10*/  BSYNC B0 ;  /* 0x0000000000007941 */ /* 0x000fea0003800000 */
.L_x_242:
[----:B--2--5:R-:W-:Y:S01]  /*8d20*/  IMAD.U32 R5, R10, 0x10000, RZ ;  /* 0x000100000a057824 */ /* 0x024fe200078e00ff */
[----:B------:R-:W-:Y:S01]  /*8d30*/  IADD3 R2, P3, R2, R111, RZ ;  /* 0x0000006f02027210 */ /* 0x000fe20007f7e0ff */
[----:B------:R-:W-:Y:S01]  /*8d40*/  BSSY B0, `(.L_x_244) ;  /* 0x000000b000007945 */ /* 0x000fe20003800000 */
[----:B------:R-:W-:Y:S01]  /*8d50*/  ISETP.GT.AND P1, PT, R0, 0xc8, P1 ;  /* 0x000000c80000780c */ /* 0x000fe20000f24270 */
[----:B------:R-:W-:Y:S02]  /*8d60*/  FMUL R4, R5, R14 ;  /* 0x0000000e05047220 */ /* 0x000fe40000400000 */
[----:B------:R-:W-:Y:S02]  /*8d70*/  IMAD.X R3, R3, 0x1, R21, P3 ;  /* 0x0000000103037824 */ /* 0x000fe400018e0615 */
[----:B------:R-:W-:-:S05]  /*8d80*/  FFMA R4, R53, R11, R4 ;  /* 0x0000000b35047223 */ /* 0x000fca0000000004 */
[----:B------:R-:W-:-:S05]  /*8d90*/  F2FP.BF16.F32.PACK_AB R4, RZ, R4 ;  /* 0x00000004ff04723e */ /* 0x000fca00000010ff */
[----:B------:R2:W-:Y:S01]  /*8da0*/  @P2 STG.E.U16 desc[UR12][R2.64], R4 ;  /* 0x0000000402002986 */ /* 0x0005e2000c10150c */
[----:B------:R-:W-:Y:S05]  /*8db0*/  @!P1 BRA `(.L_x_245) ;  /* 0x00000000000c9947 */ /* 0x000fea0003800000 */
[----:B--2---:R-:W-:-:S04]  /*8dc0*/  IADD3 R2, P2, R8, UR6, RZ ;  /* 0x0000000608027c10 */ /* 0x004fc8000ff5e0ff */
[----:B------:R-:W-:-:S05]  /*8dd0*/  IADD3.X R3, R9, UR4, RZ, P2, !PT ;  /* 0x0000000409037c10 */ /* 0x000fca00097fe4ff */
[----:B------:R3:W5:Y:S04]  /*8de0*/  LDG.E.LTC128B.U16 R10, desc[UR12][R2.64] ;  /* 0x0000000c020a7981 */ /* 0x000768000c1e1520 */
.L_x_245:
[----:B------:R-:W-:Y:S05]  /*8df0*/  BSYNC B0 ;  /* 0x0000000000007941 */ /* 0x000fea0003800000 */
.L_x_244:
[----:B--23-5:R-:W-:Y:S01]  /*8e00*/  IMAD.U32 R3, R10, 0x10000, RZ ;  /* 0x000100000a037824 */ /* 0x02cfe200078e00ff */
[----:B------:R-:W-:Y:S01]  /*8e10*/  IADD3 R2, P2, R6, R109, RZ ;  /* 0x0000006d06027210 */ /* 0x000fe20007f5e0ff */
[----:B------:R-:W-:Y:S01]  /*8e20*/  BSSY B0, `(.L_x_246) ;  /* 0x000000c000007945 */ /* 0x000fe20003800000 */
[----:B------:R-:W-:Y:S01]  /*8e30*/  ISETP.GT.AND P0, PT, R0, 0xc8, P0 ;  /* 0x000000c80000780c */ /* 0x000fe20000704270 */
[----:B------:R-:W-:-:S04]  /*8e40*/  FMUL R3, R3, R14 ;  /* 0x0000000e03037220 */ /* 0x000fc80000400000 */
[----:B------:R-:W-:-:S05]  /*8e50*/  FFMA R3, R54, R11, R3 ;  /* 0x0000000b36037223 */ /* 0x000fca0000000003 */
[----:B------:R-:W-:Y:S01]  /*8e60*/  F2FP.BF16.F32.PACK_AB R5, RZ, R3 ;  /* 0x00000003ff05723e */ /* 0x000fe200000010ff */
[----:B------:R-:W-:Y:S01]  /*8e70*/  IMAD.X R3, R7, 0x1, R21, P2 ;  /* 0x0000000107037824 */ /* 0x000fe200010e0615 */
[----:B------:R-:W-:Y:S02]  /*8e80*/  IADD3 R4, P2, R8, UR5, RZ ;  /* 0x0000000508047c10 */ /* 0x000fe4000ff5e0ff */
[----:B------:R-:W-:Y:S02]  /*8e90*/  PRMT R0, R5, 0x7610, R0 ;  /* 0x0000761005007816 */ /* 0x000fe40000000000 */
[----:B------:R-:W-:-:S03]  /*8ea0*/  IADD3.X R5, R9, UR4, RZ, P2, !PT ;  /* 0x0000000409057c10 */ /* 0x000fc600097fe4ff */
[----:B------:R2:W-:Y:S01]  /*8eb0*/  @P1 STG.E.U16 desc[UR12][R2.64], R0 ;  /* 0x0000000002001986 */ /* 0x0005e2000c10150c */
[----:B------:R-:W-:Y:S05]  /*8ec0*/  @!P0 BRA `(.L_x_247) ;  /* 0x0000000000048947 */ /* 0x000fea0003800000 */
[----:B------:R3:W5:Y:S02]  /*8ed0*/  LDG.E.LTC128B.U16 R10, desc[UR12][R4.64] ;  /* 0x0000000c040a7981 */ /* 0x000764000c1e1520 */
.L_x_247:
[----:B------:R-:W-:Y:S05]  /*8ee0*/  BSYNC B0 ;  /* 0x0000000000007941 */ /* 0x000fea0003800000 */
.L_x_246:
[----:B--2--5:R-:W-:Y:S01]  /*8ef0*/  IMAD.U32 R3, R10, 0x10000, RZ ;  /* 0x000100000a037824 */ /* 0x024fe200078e00ff */
[----:B------:R-:W-:-:S03]  /*8f00*/  IADD3 R2, P1, R6, R111, RZ ;  /* 0x0000006f06027210 */ /* 0x000fc60007f3e0ff */
[----:B------:R-:W-:-:S04]  /*8f10*/  FMUL R14, R3, R14 ;  /* 0x0000000e030e7220 */ /* 0x000fc80000400000 */
[----:B------:R-:W-:Y:S01]  /*8f20*/  FFMA R14, R55, R11, R14 ;  /* 0x0000000b370e7223 */ /* 0x000fe2000000000e */
[----:B------:R-:W-:Y:S06]  /*8f30*/  @!P0 EXIT ;  /* 0x000000000000894d */ /* 0x000fec0003800000 */
[----:B------:R-:W-:Y:S01]  /*8f40*/  F2FP.BF16.F32.PACK_AB R14, RZ, R14 ;  /* 0x0000000eff0e723e */ /* 0x000fe200000010ff */
[----:B------:R-:W-:-:S05]  /*8f50*/  IMAD.X R3, R7, 0x1, R21, P1 ;  /* 0x0000000107037824 */ /* 0x000fca00008e0615 */
[----:B------:R-:W-:Y:S01]  /*8f60*/  STG.E.U16 desc[UR12][R2.64], R14 ;  /* 0x0000000e02007986 */ /* 0x000fe2000c10150c */
[----:B------:R-:W-:Y:S05]  /*8f70*/  EXIT ;  /* 0x000000000000794d */ /* 0x000fea0003800000 */
.L_x_27:
[----:B------:R-:W-:Y:S01]  /*8f80*/  ULDC.64 UR4, c[0x0][0x650] ;  /* 0x0001940000047ab9 */ /* 0x000fe20000000a00 */
[-C--:B------:R-:W-:Y:S01]  /*8f90*/  FMUL R120, R120, R11.reuse ;  /* 0x0000000b78787220 */ /* 0x080fe20000400000 */
[----:B------:R-:W-:Y:S01]  /*8fa0*/  LEA R2, P1, R18, UR4, 0x1 ;  /* 0x0000000412027c11 */ /* 0x000fe2000f8208ff */
[-C--:B------:R-:W-:Y:S01]  /*8fb0*/  FMUL R121, R121, R11.reuse ;  /* 0x0000000b79797220 */ /* 0x080fe20000400000 */
[----:B------:R-:W-:Y:S01]  /*8fc0*/  ISETP.GT.AND P4, PT, R10, 0x1, PT ;  /* 0x000000010a00780c */ /* 0x000fe20003f84270 */
[-C--:B------:R-:W-:Y:S01]  /*8fd0*/  FMUL R122, R122, R11.reuse ;  /* 0x0000000b7a7a7220 */ /* 0x080fe20000400000 */
[----:B------:R-:W-:Y:S01]  /*8fe0*/  F2FP.BF16.F32.PACK_AB R120, RZ, R120 ;  /* 0x00000078ff78723e */ /* 0x000fe200000010ff */
[-C--:B------:R-:W-:Y:S01]  /*8ff0*/  FMUL R123, R123, R11.reuse ;  /* 0x0000000b7b7b7220 */ /* 0x080fe20000400000 */
[----:B------:R-:W-:Y:S01]  /*9000*/  LEA.HI.X R3, R18, UR5, R21, 0x1, P1 ;  /* 0x0000000512037c11 */ /* 0x000fe200088f0c15 */
[-C--:B------:R-:W-:Y:S01]  /*9010*/  FMUL R124, R124, R11.reuse ;  /* 0x0000000b7c7c7220 */ /* 0x080fe20000400000 */
[----:B------:R-:W-:Y:S01]  /*9020*/  ISETP.GT.AND P2, PT, R10, RZ, PT ;  /* 0x000000ff0a00720c */ /* 0x000fe20003f44270 */
[-C--:B------:R-:W-:Y:S01]  /*9030*/  FMUL R125, R125, R11.reuse ;  /* 0x0000000b7d7d7220 */ /* 0x080fe20000400000 */
[C---:B------:R-:W-:Y:S01]  /*9040*/  ISETP.GT.AND P1, PT, R0.reuse, RZ, P4 ;  /* 0x000000ff0000720c */ /* 0x040fe20002724270 */
[----:B------:R-:W-:Y:S01]  /*9050*/  @P0 STG.E.U16 desc[UR12][R2.64], R120 ;  /* 0x0000007802000986 */ /* 0x000fe2000c10150c */
[----:B------:R-:W-:Y:S01]  /*9060*/  ISETP.GT.AND P2, PT, R0, 0x8, P2 ;  /* 0x000000080000780c */ /* 0x000fe20001744270 */
[-C--:B------:R-:W-:Y:S01]  /*9070*/  FMUL R126, R126, R11.reuse ;  /* 0x0000000b7e7e7220 */ /* 0x080fe20000400000 */
[----:B------:R-:W-:Y:S01]  /*9080*/  ISETP.GT.AND P0, PT, R0, 0x8, P4 ;  /* 0x000000080000780c */ /* 0x000fe20002704270 */
[-C--:B------:R-:W-:Y:S01]  /*9090*/  FMUL R127, R127, R11.reuse ;  /* 0x0000000b7f7f7220 */ /* 0x080fe20000400000 */
[----:B------:R-:W-:Y:S01]  /*90a0*/  SHF.L.U64.HI R15, R16, 0x1, R15 ;  /* 0x00000001100f7819 */ /* 0x000fe2000001020f */
[-C--:B------:R-:W-:Y:S01]  /*90b0*/  FMUL R128, R128, R11.reuse ;  /* 0x0000000b80807220 */ /* 0x080fe20000400000 */
[----:B------:R-:W-:Y:S01]  /*90c0*/  LEA R4, P3, R16, R2, 0x1 ;  /* 0x0000000210047211 */ /* 0x000fe200078608ff */
[----:B------:R-:W-:Y:S01]  /*90d0*/  FMUL R129, R129, R11 ;  /* 0x0000000b81817220 */ /* 0x000fe20000400000 */
[----:B------:R-:W-:Y:S01]  /*90e0*/  F2FP.BF16.F32.PACK_AB R121, RZ, R121 ;  /* 0x00000079ff79723e */ /* 0x000fe200000010ff */
[----:B------:R-:W-:Y:S01]  /*90f0*/  FMUL R130, R130, R11 ;  /* 0x0000000b82827220 */ /* 0x000fe20000400000 */
[----:B------:R-:W-:Y:S01]  /*9100*/  F2FP.BF16.F32.PACK_AB R122, RZ, R122 ;  /* 0x0000007aff7a723e */ /* 0x000fe200000010ff */
[----:B------:R-:W-:Y:S01]  /*9110*/  IMAD.X R5, R15, 0x1, R3, P3 ;  /* 0x000000010f057824 */ /* 0x000fe200018e0603 */
[----:B------:R-:W-:Y:S01]  /*9120*/  F2FP.BF16.F32.PACK_AB R123, RZ, R123 ;  /* 0x0000007bff7b723e */ /* 0x000fe200000010ff */
[----:B------:R-:W-:Y:S01]  /*9130*/  @P1 STG.E.U16 desc[UR12][R2.64+0x2], R121 ;  /* 0x0000027902001986 */ /* 0x000fe2000c10150c */
[C---:B------:R-:W-:Y:S01]  /*9140*/  ISETP.GT.AND P5, PT, R10.reuse, 0x8, PT ;  /* 0x000000080a00780c */ /* 0x040fe20003fa4270 */
[-C--:B------:R-:W-:Y:S01]  /*9150*/  FMUL R131, R131, R11.reuse ;  /* 0x0000000b83837220 */ /* 0x080fe20000400000 */
[----:B------:R-:W-:Y:S01]  /*9160*/  ISETP.GT.AND P4, PT, R10, 0x9, PT ;  /* 0x000000090a00780c */ /* 0x000fe20003f84270 */
[----:B------:R-:W-:Y:S01]  /*9170*/  @P2 STG.E.U16 desc[UR12][R4.64], R122 ;  /* 0x0000007a04002986 */ /* 0x000fe2000c10150c */
[----:B------:R-:W-:Y:S01]  /*9180*/  ISETP.GT.AND P1, PT, R0, RZ, P5 ;  /* 0x000000ff0000720c */ /* 0x000fe20002f24270 */
[----:B------:R-:W-:Y:S01]  /*9190*/  IMAD.SHL.U32 R9, R12, 0x80, RZ ;  /* 0x000000800c097824 */ /* 0x000fe200078e00ff */
[C---:B------:R-:W-:Y:S01]  /*91a0*/  ISETP.GT.AND P2, PT, R0.reuse, RZ, P4 ;  /* 0x000000ff0000720c */ /* 0x040fe20002744270 */
[----:B------:R-:W-:Y:S01]  /*91b0*/  @P0 STG.E.U16 desc[UR12][R4.64+0x2], R123 ;  /* 0x0000027b04000986 */ /* 0x000fe2000c10150c */
[----:B------:R-:W-:Y:S01]  /*91c0*/  ISETP.GT.AND P0, PT, R0, 0x8, P5 ;  /* 0x000000080000780c */ /* 0x000fe20002f04270 */
[-C--:B------:R-:W-:Y:S01]  /*91d0*/  FMUL R132, R132, R11.reuse ;  /* 0x0000000b84847220 */ /* 0x080fe20000400000 */
[----:B------:R-:W-:Y:S01]  /*91e0*/  F2FP.BF16.F32.PACK_AB R124, RZ, R124 ;  /* 0x0000007cff7c723e */ /* 0x000fe200000010ff */
[----:B------:R-:W-:Y:S01]  /*91f0*/  FMUL R133, R133, R11 ;  /* 0x0000000b85857220 */ /* 0x000fe20000400000 */
[----:B------:R-:W-:Y:S01]  /*9200*/  F2FP.BF16.F32.PACK_AB R125, RZ, R125 ;  /* 0x0000007dff7d723e */ /* 0x000fe200000010ff */
[-C--:B------:R-:W-:Y:S01]  /*9210*/  FMUL R134, R134, R11.reuse ;  /* 0x0000000b86867220 */ /* 0x080fe20000400000 */
[----:B------:R-:W-:Y:S01]  /*9220*/  F2FP.BF16.F32.PACK_AB R126, RZ, R126 ;  /* 0x0000007eff7e723e */ /* 0x000fe200000010ff */
[-C--:B------:R-:W-:Y:S01]  /*9230*/  FMUL R135, R135, R11.reuse ;  /* 0x0000000b87877220 */ /* 0x080fe20000400000 */
[----:B------:R-:W-:Y:S01]  /*9240*/  ISETP.GT.AND P3, PT, R10, 0x10, PT ;  /* 0x000000100a00780c */ /* 0x000fe20003f64270 */
[----:B------:R-:W-:Y:S01]  /*9250*/  @P1 STG.E.U16 desc[UR12][R2.64+0x10], R124 ;  /* 0x0000107c02001986 */ /* 0x000fe2000c10150c */
[----:B------:R-:W-:Y:S01]  /*9260*/  ISETP.GT.AND P1, PT, R0, 0x8, P4 ;  /* 0x000000080000780c */ /* 0x000fe20002724270 */
[----:B------:R-:W-:Y:S01]  /*9270*/  FMUL R136, R136, R11 ;  /* 0x0000000b88887220 */ /* 0x000fe20000400000 */
[----:B------:R-:W-:Y:S01]  /*9280*/  F2FP.BF16.F32.PACK_AB R127, RZ, R127 ;  /* 0x0000007fff7f723e */ /* 0x000fe200000010ff */
[----:B------:R-:W-:Y:S01]  /*9290*/  @P2 STG.E.U16 desc[UR12][R2.64+0x12], R125 ;  /* 0x0000127d02002986 */ /* 0x000fe2000c10150c */
[----:B------:R-:W-:Y:S01]  /*92a0*/  F2FP.BF16.F32.PACK_AB R128, RZ, R128 ;  /* 0x00000080ff80723e */ /* 0x000fe200000010ff */
[-C--:B------:R-:W-:Y:S01]  /*92b0*/  FMUL R137, R137, R11.reuse ;  /* 0x0000000b89897220 */ /* 0x080fe20000400000 */
[----:B------:R-:W-:Y:S01]  /*92c0*/  ISETP.GT.AND P2, PT, R10, 0x11, PT ;  /* 0x000000110a00780c */ /* 0x000fe20003f44270 */
[----:B------:R-:W-:Y:S01]  /*92d0*/  @P0 STG.E.U16 desc[UR12][R4.64+0x10], R126 ;  /* 0x0000107e04000986 */ /* 0x000fe2000c10150c */
[----:B------:R-:W-:Y:S01]  /*92e0*/  ISETP.GT.AND P0, PT, R0, RZ, P3 ;  /* 0x000000ff0000720c */ /* 0x000fe20001f04270 */
[----:B------:R-:W-:Y:S01]  /*92f0*/  FMUL R138, R138, R11 ;  /* 0x0000000b8a8a7220 */ /* 0x000fe20000400000 */
[----:B------:R-:W-:Y:S01]  /*9300*/  F2FP.BF16.F32.PACK_AB R129, RZ, R129 ;  /* 0x00000081ff81723e */ /* 0x000fe200000010ff */
[----:B------:R-:W-:Y:S01]  /*9310*/  FMUL R139, R139, R11 ;  /* 0x0000000b8b8b7220 */ /* 0x000fe20000400000 */
[----:B------:R-:W-:Y:S01]  /*9320*/  F2FP.BF16.F32.PACK_AB R130, RZ, R130 ;  /* 0x00000082ff82723e */ /* 0x000fe200000010ff */
[----:B------:R-:W-:Y:S01]  /*9330*/  @P1 STG.E.U16 desc[UR12][R4.64+0x12], R127 ;  /* 0x0000127f04001986 */ /* 0x000fe2000c10150c */
[----:B------:R-:W-:Y:S01]  /*9340*/  F2FP.BF16.F32.PACK_AB R131, RZ, R131 ;  /* 0x00000083ff83723e */ /* 0x000fe200000010ff */
[-C--:B------:R-:W-:Y:S01]  /*9350*/  FMUL R140, R140, R11.reuse ;  /* 0x0000000b8c8c7220 */ /* 0x080fe20000400000 */
[----:B------:R-:W-:Y:S01]  /*9360*/  SHF.L.U64.HI R13, R12, 0x7, R13 ;  /* 0x000000070c0d7819 */ /* 0x000fe2000001020d */
[-C--:B------:R-:W-:Y:S01]  /*9370*/  FMUL R141, R141, R11.reuse ;  /* 0x0000000b8d8d7220 */ /* 0x080fe20000400000 */
[----:B------:R-:W-:Y:S01]  /*9380*/  LOP3.LUT R15, R9, 0x2, RZ, 0xfc, !PT ;  /* 0x00000002090f7812 */ /* 0x000fe200078efcff */
[-C--:B------:R-:W-:Y:S01]  /*9390*/  FMUL R142, R142, R11.reuse ;  /* 0x0000000b8e8e7220 */ /* 0x080fe20000400000 */
[----:B------:R-:W-:Y:S01]  /*93a0*/  F2FP.BF16.F32.PACK_AB R132, RZ, R132 ;  /* 0x00000084ff84723e */ /* 0x000fe200000010ff */
[----:B------:R0:W-:Y:S01]  /*93b0*/  @P0 STG.E.U16 desc[UR12][R2.64+0x20], R128 ;  /* 0x0000208002000986 */ /* 0x0001e2000c10150c */
[----:B------:R-:W-:Y:S01]  /*93c0*/  ISETP.GT.AND P0, PT, R0, RZ, P2 ;  /* 0x000000ff0000720c */ /* 0x000fe20001704270 */
[-C--:B------:R-:W-:Y:S01]  /*93d0*/  FMUL R143, R143, R11.reuse ;  /* 0x0000000b8f8f7220 */ /* 0x080fe20000400000 */
[----:B------:R-:W-:Y:S01]  /*93e0*/  ISETP.GT.AND P1, PT, R10, 0x19, PT ;  /* 0x000000190a00780c */ /* 0x000fe20003f24270 */
[----:B------:R-:W-:Y:S01]  /*93f0*/  FMUL R144, R144, R11 ;  /* 0x0000000b90907220 */ /* 0x000fe20000400000 */
[----:B------:R-:W-:Y:S01]  /*9400*/  F2FP.BF16.F32.PACK_AB R133, RZ, R133 ;  /* 0x00000085ff85723e */ /* 0x000fe200000010ff */
[-C--:B------:R-:W-:Y:S01]  /*9410*/  FMUL R145, R145, R11.reuse ;  /* 0x0000000b91917220 */ /* 0x080fe20000400000 */
[----:B------:R-:W-:Y:S01]  /*9420*/  F2FP.BF16.F32.PACK_AB R134, RZ, R134 ;  /* 0x00000086ff86723e */ /* 0x000fe200000010ff */
[----:B------:R-:W-:Y:S01]  /*9430*/  FMUL R146, R146, R11 ;  /* 0x0000000b92927220 */ /* 0x000fe20000400000 */
[----:B------:R-:W-:Y:S01]  /*9440*/  F2FP.BF16.F32.PACK_AB R135, RZ, R135 ;  /* 0x00000087ff87723e */ /* 0x000fe200000010ff */
[-C--:B------:R-:W-:Y:S01]  /*9450*/  FMUL R147, R147, R11.reuse ;  /* 0x0000000b93937220 */ /* 0x080fe20000400000 */
[----:B------:R-:W-:Y:S01]  /*9460*/  F2FP.BF16.F32.PACK_AB R136, RZ, R136 ;  /* 0x00000088ff88723e */ /* 0x000fe200000010ff */
[----:B------:R-:W-:Y:S01]  /*9470*/  FMUL R148, R148, R11 ;  /* 0x0000000b94947220 */ /* 0x000fe20000400000 */
[----:B------:R-:W-:Y:S01]  /*9480*/  F2FP.BF16.F32.PACK_AB R137, RZ, R137 ;  /* 0x00000089ff89723e */ /* 0x000fe200000010ff */
[----:B------:R1:W-:Y:S01]  /*9490*/  @P0 STG.E.U16 desc[UR12][R2.64+0x22], R129 ;  /* 0x0000228102000986 */ /* 0x0003e2000c10150c */
[----:B------:R-:W-:Y:S01]  /*94a0*/  ISETP.GT.AND P0, PT, R0, 0x8, P3 ;  /* 0x000000080000780c */ /* 0x000fe20001f04270 */
[-C--:B------:R-:W-:Y:S01]  /*94b0*/  FMUL R149, R149, R11.reuse ;  /* 0x0000000b95957220 */ /* 0x080fe20000400000 */
[----:B------:R-:W-:Y:S01]  /*94c0*/  F2FP.BF16.F32.PACK_AB R138, RZ, R138 ;  /* 0x0000008aff8a723e */ /* 0x000fe200000010ff */
[----:B------:R-:W-:Y:S01]  /*94d0*/  FMUL R150, R150, R11 ;  /* 0x0000000b96967220 */ /* 0x000fe20000400000 */
[----:B------:R-:W-:Y:S01]  /*94e0*/  F2FP.BF16.F32.PACK_AB R139, RZ, R139 ;  /* 0x0000008bff8b723e */ /* 0x000fe200000010ff */
[-C--:B------:R-:W-:Y:S01]  /*94f0*/  FMUL R151, R151, R11.reuse ;  /* 0x0000000b97977220 */ /* 0x080fe20000400000 */
[----:B------:R-:W-:Y:S01]  /*9500*/  ISETP.GT.AND P5, PT, R10, 0x28, PT ;  /* 0x000000280a00780c */ /* 0x000fe20003fa4270 */
[-C--:B------:R-:W-:Y:S01]  /*9510*/  FMUL R88, R88, R11.reuse ;  /* 0x0000000b58587220 */ /* 0x080fe20000400000 */
[----:B------:R-:W-:Y:S01]  /*9520*/  F2FP.BF16.F32.PACK_AB R140, RZ, R140 ;  /* 0x0000008cff8c723e */ /* 0x000fe200000010ff */
[-C--:B------:R-:W-:Y:S01]  /*9530*/  FMUL R89, R89, R11.reuse ;  /* 0x0000000b59597220 */ /* 0x080fe20000400000 */
[----:B------:R-:W-:Y:S01]  /*9540*/  ISETP.GT.AND P4, PT, R10, 0x29, PT ;  /* 0x000000290a00780c */ /* 0x000fe20003f84270 */
[----:B------:R-:W-:Y:S01]  /*9550*/  FMUL R90, R90, R11 ;  /* 0x0000000b5a5a7220 */ /* 0x000fe20000400000 */
[----:B------:R-:W-:Y:S01]  /*9560*/  F2FP.BF16.F32.PACK_AB R141, RZ, R141 ;  /* 0x0000008dff8d723e */ /* 0x000fe200000010ff */
[----:B------:R-:W-:Y:S01]  /*9570*/  @P0 STG.E.U16 desc[UR12][R4.64+0x20], R130 ;  /* 0x0000208204000986 */ /* 0x000fe2000c10150c */
[----:B------:R-:W-:Y:S01]  /*9580*/  ISETP.GT.AND P0, PT, R0, 0x8, P2 ;  /* 0x000000080000780c */ /* 0x000fe20001704270 */
[-C--:B------:R-:W-:Y:S01]  /*9590*/  FMUL R91, R91, R11.reuse ;  /* 0x0000000b5b5b7220 */ /* 0x080fe20000400000 */
[----:B------:R-:W-:Y:S01]  /*95a0*/  ISETP.GT.AND P2, PT, R10, 0x18, PT ;  /* 0x000000180a00780c */ /* 0x000fe20003f44270 */
        /* <DEDUP_REMOVED lines=8> */
[----:B------:R-:W-:Y:S01]  /*9630*/  FMUL R96, R96, R11 ;  /* 0x0000000b60607220 */ /* 0x000fe20000400000 */
[----:B------:R-:W-:Y:S01]  /*9640*/  F2FP.BF16.F32.PACK_AB R145, RZ, R145 ;  /* 0x00000091ff91723e */ /* 0x000fe200000010ff */
[----:B------:R-:W-:Y:S01]  /*9650*/  @P0 STG.E.U16 desc[UR12][R4.64+0x22], R131 ;  /* 0x0000228304000986 */ /* 0x000fe2000c10150c */
[----:B------:R-:W-:Y:S01]  /*9660*/  IADD3 R6, P0, R9, R2, RZ ;  /* 0x0000000209067210 */ /* 0x000fe20007f1e0ff */
[-C--:B------:R-:W-:Y:S01]  /*9670*/  FMUL R97, R97, R11.reuse ;  /* 0x0000000b61617220 */ /* 0x080fe20000400000 */
[----:B------:R-:W-:Y:S01]  /*9680*/  F2FP.BF16.F32.PACK_AB R146, RZ, R146 ;  /* 0x00000092ff92723e */ /* 0x000fe200000010ff */
[----:B------:R-:W-:Y:S01]  /*9690*/  FMUL R98, R98, R11 ;  /* 0x0000000b62627220 */ /* 0x000fe20000400000 */
[----:B------:R-:W-:Y:S01]  /*96a0*/  F2FP.BF16.F32.PACK_AB R147, RZ, R147 ;  /* 0x00000093ff93723e */ /* 0x000fe200000010ff */
[--C-:B------:R-:W-:Y:S01]  /*96b0*/  IMAD.X R7, R13, 0x1, R3.reuse, P0 ;  /* 0x000000010d077824 */ /* 0x100fe200000e0603 */
[----:B------:R-:W-:Y:S01]  /*96c0*/  IADD3 R18, P0, R15, R2, RZ ;  /* 0x000000020f127210 */ /* 0x000fe20007f1e0ff */
[-C--:B------:R-:W-:Y:S01]  /*96d0*/  FMUL R99, R99, R11.reuse ;  /* 0x0000000b63637220 */ /* 0x080fe20000400000 */
[----:B------:R-:W-:Y:S01]  /*96e0*/  F2FP.BF16.F32.PACK_AB R148, RZ, R148 ;  /* 0x00000094ff94723e */ /* 0x000fe200000010ff */
[----:B------:R-:W-:Y:S01]  /*96f0*/  FMUL R100, R100, R11 ;  /* 0x0000000b64647220 */ /* 0x000fe20000400000 */
[----:B------:R-:W-:Y:S01]  /*9700*/  F2FP.BF16.F32.PACK_AB R149, RZ, R149 ;  /* 0x00000095ff95723e */ /* 0x000fe200000010ff */
[----:B------:R-:W-:Y:S01]  /*9710*/  IMAD.X R19, R13, 0x1, R3, P0 ;  /* 0x000000010d137824 */ /* 0x000fe200000e0603 */
[----:B------:R-:W-:Y:S01]  /*9720*/  ISETP.GT.AND P0, PT, R0, RZ, P2 ;  /* 0x000000ff0000720c */ /* 0x000fe20001704270 */
[-C--:B------:R-:W-:Y:S01]  /*9730*/  FMUL R101, R101, R11.reuse ;  /* 0x0000000b65657220 */ /* 0x080fe20000400000 */
[----:B------:R-:W-:Y:S01]  /*9740*/  F2FP.BF16.F32.PACK_AB R150, RZ, R150 ;  /* 0x00000096ff96723e */ /* 0x000fe200000010ff */
[----:B------:R-:W-:Y:S01]  /*9750*/  FMUL R102, R102, R11 ;  /* 0x0000000b66667220 */ /* 0x000fe20000400000 */
[----:B------:R-:W-:Y:S01]  /*9760*/  F2FP.BF16.F32.PACK_AB R151, RZ, R151 ;  /* 0x00000097ff97723e */ /* 0x000fe200000010ff */
[-C--:B------:R-:W-:Y:S01]  /*9770*/  FMUL R103, R103, R11.reuse ;  /* 0x0000000b67677220 */ /* 0x080fe20000400000 */
[----:B------:R-:W-:Y:S01]  /*9780*/  LOP3.LUT R21, R9, 0x10, RZ, 0xfc, !PT ;  /* 0x0000001009157812 */ /* 0x000fe200078efcff */
[-C--:B------:R-:W-:Y:S01]  /*9790*/  FMUL R104, R104, R11.reuse ;  /* 0x0000000b68687220 */ /* 0x080fe20000400000 */
[----:B------:R-:W-:Y:S01]  /*97a0*/  F2FP.BF16.F32.PACK_AB R88, RZ, R88 ;  /* 0x00000058ff58723e */ /* 0x000fe200000010ff */
[-C--:B------:R-:W-:Y:S01]  /*97b0*/  FMUL R105, R105, R11.reuse ;  /* 0x0000000b69697220 */ /* 0x080fe20000400000 */
[----:B------:R-:W-:Y:S01]  /*97c0*/  LOP3.LUT R23, R9, 0x12, RZ, 0xfc, !PT ;  /* 0x0000001209177812 */ /* 0x000fe200078efcff */
[----:B------:R-:W-:Y:S01]  /*97d0*/  FMUL R106, R106, R11 ;  /* 0x0000000b6a6a7220 */ /* 0x000fe20000400000 */
[----:B------:R-:W-:Y:S01]  /*97e0*/  F2FP.BF16.F32.PACK_AB R89, RZ, R89 ;  /* 0x00000059ff59723e */ /* 0x000fe200000010ff */
[----:B------:R-:W-:Y:S01]  /*97f0*/  @P0 STG.E.U16 desc[UR12][R2.64+0x30], R132 ;  /* 0x0000308402000986 */ /* 0x000fe2000c10150c */
[----:B------:R-:W-:Y:S01]  /*9800*/  ISETP.GT.AND P0, PT, R0, RZ, P1 ;  /* 0x000000ff0000720c */ /* 0x000fe20000f04270 */
        /* <DEDUP_REMOVED lines=8> */
[-C--:B------:R-:W-:Y:S01]  /*9890*/  FMUL R111, R111, R11.reuse ;  /* 0x0000000b6f6f7220 */ /* 0x080fe20000400000 */
[----:B------:R-:W-:Y:S01]  /*98a0*/  PRMT R8, R92, 0x7610, R8 ;  /* 0x000076105c087816 */ /* 0x000fe20000000008 */
[-C--:B------:R-:W-:Y:S01]  /*98b0*/  FMUL R112, R112, R11.reuse ;  /* 0x0000000b70707220 */ /* 0x080fe20000400000 */
[----:B------:R-:W-:Y:S01]  /*98c0*/  F2FP.BF16.F32.PACK_AB R94, RZ, R94 ;  /* 0x0000005eff5e723e */ /* 0x000fe200000010ff */
[----:B------:R-:W-:Y:S01]  /*98d0*/  @P0 STG.E.U16 desc[UR12][R2.64+0x32], R133 ;  /* 0x0000328502000986 */ /* 0x000fe2000c10150c */
[----:B------:R-:W-:Y:S01]  /*98e0*/  ISETP.GT.AND P0, PT, R0, 0x8, P2 ;  /* 0x000000080000780c */ /* 0x000fe20001704270 */
        /* <DEDUP_REMOVED lines=26> */
[----:B------:R-:W-:Y:S01]  /*9a90*/  @P0 STG.E.U16 desc[UR12][R4.64+0x32], R135 ;  /* 0x0000328704000986 */ /* 0x000fe2000c10150c */
[----:B------:R-:W-:Y:S01]  /*9aa0*/  ISETP.GT.AND P0, PT, R0, RZ, P2 ;  /* 0x000000ff0000720c */ /* 0x000fe20001704270 */
        /* <DEDUP_REMOVED lines=135> */
[----:B------:R-:W-:-:S02]  /*a320*/  F2FP.BF16.F32.PACK_AB R33, RZ, R33 ;  /* 0x00000021ff21723e */ /* 0x000fc400000010ff */
[----:B------:R-:W-:Y:S01]  /*a330*/  F2FP.BF16.F32.PACK_AB R34, RZ, R34 ;  /* 0x00000022ff22723e */ /* 0x000fe200000010ff */
[----:B------:R-:W-:Y:S01]  /*a340*/  @P0 STG.E.U16 desc[UR12][R2.64+0x62], R145 ;  /* 0x0000629102000986 */ /* 0x000fe2000c10150c */
[----:B------:R-:W-:Y:S02]  /*a350*/  ISETP.GT.AND P0, PT, R0, 0x8, P3 ;  /* 0x000000080000780c */ /* 0x000fe40001f04270 */
[----:B------:R-:W-:Y:S02]  /*a360*/  F2FP.BF16.F32.PACK_AB R35, RZ, R35 ;  /* 0x00000023ff23723e */ /* 0x000fe400000010ff */
[----:B------:R-:W-:Y:S02]  /*a370*/  F2FP.BF16.F32.PACK_AB R36, RZ, R36 ;  /* 0x00000024ff24723e */ /* 0x000fe400000010ff */
[----:B------:R-:W-:Y:S02]  /*a380*/  F2FP.BF16.F32.PACK_AB R37, RZ, R37 ;  /* 0x00000025ff25723e */ /* 0x000fe400000010ff */
[----:B------:R-:W-:-:S02]  /*a390*/  F2FP.BF16.F32.PACK_AB R38, RZ, R38 ;  /* 0x00000026ff26723e */ /* 0x000fc400000010ff */
[----:B------:R-:W-:Y:S02]  /*a3a0*/  F2FP.BF16.F32.PACK_AB R39, RZ, R39 ;  /* 0x00000027ff27723e */ /* 0x000fe400000010ff */
[----:B------:R-:W-:Y:S01]  /*a3b0*/  F2FP.BF16.F32.PACK_AB R40, RZ, R40 ;  /* 0x00000028ff28723e */ /* 0x000fe200000010ff */
[----:B------:R-:W-:Y:S01]  /*a3c0*/  @P0 STG.E.U16 desc[UR12][R4.64+0x60], R146 ;  /* 0x0000609204000986 */ /* 0x000fe2000c10150c */
[----:B------:R-:W-:Y:S02]  /*a3d0*/  ISETP.GT.AND P0, PT, R0, 0x8, P1 ;  /* 0x000000080000780c */ /* 0x000fe40000f04270 */
[----:B------:R-:W-:Y:S02]  /*a3e0*/  F2FP.BF16.F32.PACK_AB R41, RZ, R41 ;  /* 0x00000029ff29723e */ /* 0x000fe400000010ff */
[----:B------:R-:W-:Y:S02]  /*a3f0*/  F2FP.BF16.F32.PACK_AB R42, RZ, R42 ;  /* 0x0000002aff2a723e */ /* 0x000fe400000010ff */
[----:B------:R-:W-:-:S02]  /*a400*/  F2FP.BF16.F32.PACK_AB R43, RZ, R43 ;  /* 0x0000002bff2b723e */ /* 0x000fc400000010ff */
[----:B------:R-:W-:Y:S02]  /*a410*/  F2FP.BF16.F32.PACK_AB R44, RZ, R44 ;  /* 0x0000002cff2c723e */ /* 0x000fe400000010ff */
[----:B------:R-:W-:Y:S02]  /*a420*/  F2FP.BF16.F32.PACK_AB R45, RZ, R45 ;  /* 0x0000002dff2d723e */ /* 0x000fe400000010ff */
[----:B------:R-:W-:Y:S01]  /*a430*/  F2FP.BF16.F32.PACK_AB R46, RZ, R46 ;  /* 0x0000002eff2e723e */ /* 0x000fe200000010ff */
[----:B------:R-:W-:Y:S01]  /*a440*/  @P0 STG.E.U16 desc[UR12][R4.64+0x62], R147 ;  /* 0x0000629304000986 */ /* 0x000fe2000c10150c */
[----:B------:R-:W-:Y:S02]  /*a450*/  ISETP.GT.AND P0, PT, R0, RZ, P2 ;  /* 0x000000ff0000720c */ /* 0x000fe40001704270 */
[----:B------:R-:W-:Y:S02]  /*a460*/  F2FP.BF16.F32.PACK_AB R47, RZ, R47 ;  /* 0x0000002fff2f723e */ /* 0x000fe400000010ff */
[----:B------:R-:W-:-:S02]  /*a470*/  F2FP.BF16.F32.PACK_AB R48, RZ, R48 ;  /* 0x00000030ff30723e */ /* 0x000fc400000010ff */
[----:B------:R-:W-:Y:S02]  /*a480*/  F2FP.BF16.F32.PACK_AB R49, RZ, R49 ;  /* 0x00000031ff31723e */ /* 0x000fe400000010ff */
[----:B------:R-:W-:Y:S02]  /*a490*/  F2FP.BF16.F32.PACK_AB R50, RZ, R50 ;  /* 0x00000032ff32723e */ /* 0x000fe400000010ff */
[----:B------:R-:W-:Y:S02]  /*a4a0*/  F2FP.BF16.F32.PACK_AB R51, RZ, R51 ;  /* 0x00000033ff33723e */ /* 0x000fe400000010ff */
[----:B------:R-:W-:Y:S01]  /*a4b0*/  F2FP.BF16.F32.PACK_AB R52, RZ, R52 ;  /* 0x00000034ff34723e */ /* 0x000fe200000010ff */
[----:B------:R-:W-:Y:S01]  /*a4c0*/  @P0 STG.E.U16 desc[UR12][R2.64+0x70], R148 ;  /* 0x0000709402000986 */ /* 0x000fe2000c10150c */
[----:B------:R-:W-:Y:S02]  /*a4d0*/  ISETP.GT.AND P0, PT, R10, 0x39, PT ;  /* 0x000000390a00780c */ /* 0x000fe40003f04270 */
[----:B------:R-:W-:-:S02]  /*a4e0*/  F2FP.BF16.F32.PACK_AB R53, RZ, R53 ;  /* 0x00000035ff35723e */ /* 0x000fc400000010ff */
[----:B------:R-:W-:Y:S02]  /*a4f0*/  ISETP.GT.AND P6, PT, R0, RZ, P0 ;  /* 0x000000ff0000720c */ /* 0x000fe400007c4270 */
[----:B------:R-:W-:-:S11]  /*a500*/  F2FP.BF16.F32.PACK_AB R54, RZ, R54 ;  /* 0x00000036ff36723e */ /* 0x000fd600000010ff */
[----:B------:R-:W-:Y:S01]  /*a510*/  @P6 STG.E.U16 desc[UR12][R2.64+0x72], R149 ;  /* 0x0000729502006986 */ /* 0x000fe2000c10150c */
[----:B------:R-:W-:-:S13]  /*a520*/  ISETP.GT.AND P6, PT, R0, 0x8, P2 ;  /* 0x000000080000780c */ /* 0x000fda00017c4270 */
[----:B------:R-:W-:Y:S01]  /*a530*/  @P6 STG.E.U16 desc[UR12][R4.64+0x70], R150 ;  /* 0x0000709604006986 */ /* 0x000fe2000c10150c */
[----:B------:R-:W-:-:S13]  /*a540*/  ISETP.GT.AND P6, PT, R0, 0x8, P0 ;  /* 0x000000080000780c */ /* 0x000fda00007c4270 */
[----:B------:R-:W-:Y:S01]  /*a550*/  @P6 STG.E.U16 desc[UR12][R4.64+0x72], R151 ;  /* 0x0000729704006986 */ /* 0x000fe2000c10150c */
[----:B0-----:R-:W-:-:S05]  /*a560*/  IADD3 R128, P6, R21, R2, RZ ;  /* 0x0000000215807210 */ /* 0x001fca0007fde0ff */
[----:B-1----:R-:W-:Y:S01]  /*a570*/  IMAD.X R129, R13, 0x1, R3, P6 ;  /* 0x000000010d817824 */ /* 0x002fe200030e0603 */
[----:B------:R-:W-:-:S04]  /*a580*/  ISETP.GT.AND P6, PT, R10, RZ, PT ;  /* 0x000000ff0a00720c */ /* 0x000fc80003fc4270 */
[----:B------:R-:W-:-:S13]  /*a590*/  ISETP.GT.AND P6, PT, R0, 0x40, P6 ;  /* 0x000000400000780c */ /* 0x000fda00037c4270 */
[----:B------:R-:W-:Y:S01]  /*a5a0*/  @P6 STG.E.U16 desc[UR12][R6.64], R88 ;  /* 0x0000005806006986 */ /* 0x000fe2000c10150c */
[----:B------:R-:W-:-:S05]  /*a5b0*/  IADD3 R120, P6, R23, R2, RZ ;  /* 0x0000000217787210 */ /* 0x000fca0007fde0ff */
[----:B------:R-:W-:Y:S01]  /*a5c0*/  IMAD.X R121, R13, 0x1, R3, P6 ;  /* 0x000000010d797824 */ /* 0x000fe200030e0603 */
[----:B------:R-:W-:-:S04]  /*a5d0*/  ISETP.GT.AND P6, PT, R10, 0x1, PT ;  /* 0x000000010a00780c */ /* 0x000fc80003fc4270 */
[----:B------:R-:W-:-:S13]  /*a5e0*/  ISETP.GT.AND P6, PT, R0, 0x40, P6 ;  /* 0x000000400000780c */ /* 0x000fda00037c4270 */
[----:B------:R0:W-:Y:S01]  /*a5f0*/  @P6 STG.E.U16 desc[UR12][R18.64], R89 ;  /* 0x0000005912006986 */ /* 0x0001e2000c10150c */
[----:B------:R-:W-:-:S05]  /*a600*/  IADD3 R16, P6, R9, R4, RZ ;  /* 0x0000000409107210 */ /* 0x000fca0007fde0ff */
[----:B------:R-:W-:Y:S01]  /*a610*/  IMAD.X R17, R13, 0x1, R5, P6 ;  /* 0x000000010d117824 */ /* 0x000fe200030e0605 */
[----:B------:R-:W-:-:S04]  /*a620*/  ISETP.GT.AND P6, PT, R10, RZ, PT ;  /* 0x000000ff0a00720c */ /* 0x000fc80003fc4270 */
[----:B------:R-:W-:Y:S02]  /*a630*/  ISETP.GT.AND P6, PT, R0, 0x48, P6 ;  /* 0x000000480000780c */ /* 0x000fe400037c4270 */
[C---:B0-----:R-:W-:Y:S02]  /*a640*/  LOP3.LUT R19, R9.reuse, 0x20, RZ, 0xfc, !PT ;  /* 0x0000002009137812 */ /* 0x041fe400078efcff */
[----:B------:R-:W-:-:S09]  /*a650*/  LOP3.LUT R89, R9, 0x22, RZ, 0xfc, !PT ;  /* 0x0000002209597812 */ /* 0x000fd200078efcff */
        /* <DEDUP_REMOVED lines=8> */
[----:B------:R-:W-:-:S04]  /*a6e0*/  ISETP.GT.AND P6, PT, R10, 0x8, PT ;  /* 0x000000080a00780c */ /* 0x000fc80003fc4270 */
[----:B------:R-:W-:Y:S02]  /*a6f0*/  ISETP.GT.AND P6, PT, R0, 0x40, P6 ;  /* 0x000000400000780c */ /* 0x000fe400037c4270 */
[----:B0-----:R-:W-:-:S11]  /*a700*/  LOP3.LUT R91, R9, 0x30, RZ, 0xfc, !PT ;  /* 0x00000030095b7812 */ /* 0x001fd600078efcff */
[----:B------:R0:W-:Y:S01]  /*a710*/  @P6 STG.E.U16 desc[UR12][R128.64], R8 ;  /* 0x0000000880006986 */ /* 0x0001e2000c10150c */
[----:B------:R-:W-:-:S05]  /*a720*/  IADD3 R122, P6, R89, R2, RZ ;  /* 0x00000002597a7210 */ /* 0x000fca0007fde0ff */
[----:B------:R-:W-:Y:S01]  /*a730*/  IMAD.X R123, R13, 0x1, R3, P6 ;  /* 0x000000010d7b7824 */ /* 0x000fe200030e0603 */
[----:B------:R-:W-:-:S04]  /*a740*/  ISETP.GT.AND P6, PT, R10, 0x9, PT ;  /* 0x000000090a00780c */ /* 0x000fc80003fc4270 */
[----:B------:R-:W-:Y:S02]  /*a750*/  ISETP.GT.AND P6, PT, R0, 0x40, P6 ;  /* 0x000000400000780c */ /* 0x000fe400037c4270 */
[----:B0-----:R-:W-:-:S11]  /*a760*/  PRMT R8, R96, 0x7610, R8 ;  /* 0x0000761060087816 */ /* 0x001fd60000000008 */
[----:B------:R0:W-:Y:S01]  /*a770*/  @P6 STG.E.U16 desc[UR12][R120.64], R93 ;  /* 0x0000005d78006986 */ /* 0x0001e2000c10150c */
[----:B------:R-:W-:-:S05]  /*a780*/  IADD3 R92, P6, R21, R4, RZ ;  /* 0x00000004155c7210 */ /* 0x000fca0007fde0ff */
[----:B0-----:R-:W-:Y:S01]  /*a790*/  IMAD.X R93, R13, 0x1, R5, P6 ;  /* 0x000000010d5d7824 */ /* 0x001fe200030e0605 */
        /* <DEDUP_REMOVED lines=80> */
[----:B------:R-:W-:Y:S02]  /*aca0*/  ISETP.GT.AND P6, PT, R0, 0x40, P5 ;  /* 0x000000400000780c */ /* 0x000fe40002fc4270 */
[----:B0-----:R-:W-:-:S11]  /*acb0*/  LOP3.LUT R107, R9, 0x70, RZ, 0xfc, !PT ;  /* 0x00000070096b7812 */ /* 0x001fd600078efcff */
[----:B------:R-:W-:Y:S01]  /*acc0*/  @P6 STG.E.U16 desc[UR12][R126.64], R8 ;  /* 0x000000087e006986 */ /* 0x000fe2000c10150c */
[----:B------:R-:W-:-:S05]  /*acd0*/  IADD3 R122, P6, R105, R2, RZ ;  /* 0x00000002697a7210 */ /* 0x000fca0007fde0ff */
[----:B------:R-:W-:Y:S01]  /*ace0*/  IMAD.X R123, R13, 0x1, R3, P6 ;  /* 0x000000010d7b7824 */ /* 0x000fe200030e0603 */
[----:B------:R-:W-:-:S13]  /*acf0*/  ISETP.GT.AND P6, PT, R0, 0x40, P4 ;  /* 0x000000400000780c */ /* 0x000fda00027c4270 */
[----:B------:R0:W-:Y:S01]  /*ad00*/  @P6 STG.E.U16 desc[UR12][R120.64], R109 ;  /* 0x0000006d78006986 */ /* 0x0001e2000c10150c */
[----:B------:R-:W-:-:S05]  /*ad10*/  IADD3 R108, P6, R99, R4, RZ ;  /* 0x00000004636c7210 */ /* 0x000fca0007fde0ff */
[----:B0-----:R-:W-:Y:S01]  /*ad20*/  IMAD.X R109, R13, 0x1, R5, P6 ;  /* 0x000000010d6d7824 */ /* 0x001fe200030e0605 */
[----:B------:R-:W-:-:S13]  /*ad30*/  ISETP.GT.AND P6, PT, R0, 0x48, P5 ;  /* 0x000000480000780c */ /* 0x000fda0002fc4270 */
[----:B------:R0:W-:Y:S01]  /*ad40*/  @P6 STG.E.U16 desc[UR12][R108.64], R110 ;  /* 0x0000006e6c006986 */ /* 0x0001e2000c10150c */
[----:B------:R-:W-:-:S05]  /*ad50*/  IADD3 R126, P6, R101, R4, RZ ;  /* 0x00000004657e7210 */ /* 0x000fca0007fde0ff */
[----:B------:R-:W-:Y:S01]  /*ad60*/  IMAD.X R127, R13, 0x1, R5, P6 ;  /* 0x000000010d7f7824 */ /* 0x000fe200030e0605 */
[----:B------:R-:W-:Y:S02]  /*ad70*/  ISETP.GT.AND P6, PT, R0, 0x48, P4 ;  /* 0x000000480000780c */ /* 0x000fe400027c4270 */
[----:B0-----:R-:W-:-:S11]  /*ad80*/  LOP3.LUT R109, R9, 0x72, RZ, 0xfc, !PT ;  /* 0x00000072096d7812 */ /* 0x001fd600078efcff */
[----:B------:R0:W-:Y:S01]  /*ad90*/  @P6 STG.E.U16 desc[UR12][R126.64], R111 ;  /* 0x0000006f7e006986 */ /* 0x0001e2000c10150c */
[----:B------:R-:W-:-:S05]  /*ada0*/  IADD3 R120, P6, R107, R2, RZ ;  /* 0x000000026b787210 */ /* 0x000fca0007fde0ff */
[----:B------:R-:W-:Y:S01]  /*adb0*/  IMAD.X R121, R13, 0x1, R3, P6 ;  /* 0x000000010d797824 */ /* 0x000fe200030e0603 */
[----:B------:R-:W-:-:S13]  /*adc0*/  ISETP.GT.AND P6, PT, R0, 0x40, P3 ;  /* 0x000000400000780c */ /* 0x000fda0001fc4270 */
        /* <DEDUP_REMOVED lines=13> */
[----:B-1----:R-:W-:-:S05]  /*aea0*/  IADD3 R112, P6, R107, R4, RZ ;  /* 0x000000046b707210 */ /* 0x002fca0007fde0ff */
[----:B--2---:R-:W-:Y:S01]  /*aeb0*/  IMAD.X R113, R13, 0x1, R5, P6 ;  /* 0x000000010d717824 */ /* 0x004fe200030e0605 */
[----:B------:R-:W-:-:S13]  /*aec0*/  ISETP.GT.AND P6, PT, R0, 0x40, P2 ;  /* 0x000000400000780c */ /* 0x000fda00017c4270 */
[----:B------:R-:W-:Y:S01]  /*aed0*/  @P6 STG.E.U16 desc[UR12][R120.64], R116 ;  /* 0x0000007478006986 */ /* 0x000fe2000c10150c */
[----:B------:R-:W-:-:S05]  /*aee0*/  IADD3 R4, P6, R109, R4, RZ ;  /* 0x000000046d047210 */ /* 0x000fca0007fde0ff */
[----:B------:R-:W-:Y:S01]  /*aef0*/  IMAD.X R5, R13, 0x1, R5, P6 ;  /* 0x000000010d057824 */ /* 0x000fe200030e0605 */
[----:B------:R-:W-:-:S13]  /*af00*/  ISETP.GT.AND P6, PT, R0, 0x40, P0 ;  /* 0x000000400000780c */ /* 0x000fda00007c4270 */
[----:B------:R-:W-:Y:S01]  /*af10*/  @P6 STG.E.U16 desc[UR12][R128.64], R117 ;  /* 0x0000007580006986 */ /* 0x000fe2000c10150c */
[----:B---3--:R-:W-:-:S05]  /*af20*/  IADD3 R2, P6, R6, R9, RZ ;  /* 0x0000000906027210 */ /* 0x008fca0007fde0ff */
[----:B------:R-:W-:Y:S01]  /*af30*/  IMAD.X R3, R7, 0x1, R13, P6 ;  /* 0x0000000107037824 */ /* 0x000fe200030e060d */
[----:B------:R-:W-:-:S13]  /*af40*/  ISETP.GT.AND P6, PT, R0, 0x48, P2 ;  /* 0x000000480000780c */ /* 0x000fda00017c4270 */
[----:B------:R1:W-:Y:S01]  /*af50*/  @P6 STG.E.U16 desc[UR12][R112.64], R118 ;  /* 0x0000007670006986 */ /* 0x0003e2000c10150c */
[----:B0-----:R-:W-:-:S05]  /*af60*/  IADD3 R110, P6, R15, R6, RZ ;  /* 0x000000060f6e7210 */ /* 0x001fca0007fde0ff */
[----:B------:R-:W-:Y:S01]  /*af70*/  IMAD.X R111, R7, 0x1, R13, P6 ;  /* 0x00000001076f7824 */ /* 0x000fe200030e060d */
[----:B------:R-:W-:-:S13]  /*af80*/  ISETP.GT.AND P6, PT, R0, 0x48, P0 ;  /* 0x000000480000780c */ /* 0x000fda00007c4270 */
[----:B------:R0:W-:Y:S01]  /*af90*/  @P6 STG.E.U16 desc[UR12][R4.64], R119 ;  /* 0x0000007704006986 */ /* 0x0001e2000c10150c */
[----:B------:R-:W-:-:S05]  /*afa0*/  IADD3 R114, P6, R21, R6, RZ ;  /* 0x0000000615727210 */ /* 0x000fca0007fde0ff */
[----:B------:R-:W-:Y:S01]  /*afb0*/  IMAD.X R115, R7, 0x1, R13, P6 ;  /* 0x0000000107737824 */ /* 0x000fe200030e060d */
[----:B------:R-:W-:-:S04]  /*afc0*/  ISETP.GT.AND P6, PT, R10, RZ, PT ;  /* 0x000000ff0a00720c */ /* 0x000fc80003fc4270 */
[----:B------:R-:W-:-:S13]  /*afd0*/  ISETP.GT.AND P6, PT, R0, 0x80, P6 ;  /* 0x000000800000780c */ /* 0x000fda00037c4270 */
[----:B------:R2:W-:Y:S01]  /*afe0*/  @P6 STG.E.U16 desc[UR12][R2.64], R56 ;  /* 0x0000003802006986 */ /* 0x0005e2000c10150c */
[----:B-1----:R-:W-:-:S05]  /*aff0*/  IADD3 R112, P6, R23, R6, RZ ;  /* 0x0000000617707210 */ /* 0x002fca0007fde0ff */
[----:B------:R-:W-:Y:S01]  /*b000*/  IMAD.X R113, R7, 0x1, R13, P6 ;  /* 0x0000000107717824 */ /* 0x000fe200030e060d */
[----:B------:R-:W-:-:S04]  /*b010*/  ISETP.GT.AND P6, PT, R10, 0x1, PT ;  /* 0x000000010a00780c */ /* 0x000fc80003fc4270 */
[----:B------:R-:W-:-:S13]  /*b020*/  ISETP.GT.AND P6, PT, R0, 0x80, P6 ;  /* 0x000000800000780c */ /* 0x000fda00037c4270 */
[----:B------:R1:W-:Y:S01]  /*b030*/  @P6 STG.E.U16 desc[UR12][R110.64], R57 ;  /* 0x000000396e006986 */ /* 0x0003e2000c10150c */
[----:B0-----:R-:W-:-:S05]  /*b040*/  IADD3 R4, P6, R16, R9, RZ ;  /* 0x0000000910047210 */ /* 0x001fca0007fde0ff */
[----:B------:R-:W-:Y:S01]  /*b050*/  IMAD.X R5, R17, 0x1, R13, P6 ;  /* 0x0000000111057824 */ /* 0x000fe200030e060d */
[----:B------:R-:W-:-:S04]  /*b060*/  ISETP.GT.AND P6, PT, R10, RZ, PT ;  /* 0x000000ff0a00720c */ /* 0x000fc80003fc4270 */
[----:B------:R-:W-:-:S13]  /*b070*/  ISETP.GT.AND P6, PT, R0, 0x88, P6 ;  /* 0x000000880000780c */ /* 0x000fda00037c4270 */
[----:B------:R-:W-:Y:S01]  /*b080*/  @P6 STG.E.U16 desc[UR12][R4.64], R58 ;  /* 0x0000003a04006986 */ /* 0x000fe2000c10150c */
[----:B--2---:R-:W-:-:S05]  /*b090*/  IADD3 R56, P6, R16, R15, RZ ;  /* 0x0000000f10387210 */ /* 0x004fca0007fde0ff */
[----:B-1----:R-:W-:Y:S01]  /*b0a0*/  IMAD.X R57, R17, 0x1, R13, P6 ;  /* 0x0000000111397824 */ /* 0x002fe200030e060d */
[----:B------:R-:W-:-:S04]  /*b0b0*/  ISETP.GT.AND P6, PT, R10, 0x1, PT ;  /* 0x000000010a00780c */ /* 0x000fc80003fc4270 */
[----:B------:R-:W-:-:S13]  /*b0c0*/  ISETP.GT.AND P6, PT, R0, 0x88, P6 ;  /* 0x000000880000780c */ /* 0x000fda00037c4270 */
[----:B------:R0:W-:Y:S01]  /*b0d0*/  @P6 STG.E.U16 desc[UR12][R56.64], R59 ;  /* 0x0000003b38006986 */ /* 0x0001e2000c10150c */
        /* <DEDUP_REMOVED lines=10> */
[----:B0-----:R-:W-:-:S05]  /*b180*/  IADD3 R56, P6, R21, R16, RZ ;  /* 0x0000001015387210 */ /* 0x001fca0007fde0ff */
        /* <DEDUP_REMOVED lines=9> */
[----:B-1----:R-:W-:-:S05]  /*b220*/  IADD3 R60, P6, R91, R6, RZ ;  /* 0x000000065b3c7210 */ /* 0x002fca0007fde0ff */
[----:B--2---:R-:W-:Y:S01]  /*b230*/  IMAD.X R61, R7, 0x1, R13, P6 ;  /* 0x00000001073d7824 */ /* 0x004fe200030e060d */
[----:B------:R-:W-:-:S04]  /*b240*/  ISETP.GT.AND P6, PT, R10, 0x10, PT ;  /* 0x000000100a00780c */ /* 0x000fc80003fc4270 */
[----:B------:R-:W-:-:S13]  /*b250*/  ISETP.GT.AND P6, PT, R0, 0x80, P6 ;  /* 0x000000800000780c */ /* 0x000fda00037c4270 */
[----:B------:R1:W-:Y:S01]  /*b260*/  @P6 STG.E.U16 desc[UR12][R110.64], R64 ;  /* 0x000000406e006986 */ /* 0x0003e2000c10150c */
[----:B0-----:R-:W-:-:S05]  /*b270*/  IADD3 R62, P6, R93, R6, RZ ;  /* 0x000000065d3e7210 */ /* 0x001fca0007fde0ff */
[----:B---3--:R-:W-:Y:S01]  /*b280*/  IMAD.X R63, R7, 0x1, R13, P6 ;  /* 0x00000001073f7824 */ /* 0x008fe200030e060d */
        /* <DEDUP_REMOVED lines=14> */
[----:B0-----:R-:W-:Y:S01]  /*b370*/  IMAD.X R65, R7, 0x1, R13, P6 ;  /* 0x0000000107417824 */ /* 0x001fe200030e060d */
[----:B------:R-:W-:-:S04]  /*b380*/  ISETP.GT.AND P6, PT, R10, 0x18, PT ;  /* 0x000000180a00780c */ /* 0x000fc80003fc4270 */
[----:B------:R-:W-:-:S13]  /*b390*/  ISETP.GT.AND P6, PT, R0, 0x80, P6 ;  /* 0x000000800000780c */ /* 0x000fda00037c4270 */
[----:B------:R0:W-:Y:S01]  /*b3a0*/  @P6 STG.E.U16 desc[UR12][R60.64], R68 ;  /* 0x000000443c006986 */ /* 0x0001e2000c10150c */
[----:B--2---:R-:W-:-:S05]  /*b3b0*/  IADD3 R66, P6, R97, R6, RZ ;  /* 0x0000000661427210 */ /* 0x004fca0007fde0ff */
        /* <DEDUP_REMOVED lines=19> */
[----:B-1----:R-:W-:-:S05]  /*b4f0*/  IADD3 R62, P6, R101, R6, RZ ;  /* 0x00000006653e7210 */ /* 0x002fca0007fde0ff */
[----:B------:R-:W-:Y:S01]  /*b500*/  IMAD.X R63, R7, 0x1, R13, P6 ;  /* 0x00000001073f7824 */ /* 0x000fe200030e060d */
[----:B------:R-:W-:-:S04]  /*b510*/  ISETP.GT.AND P6, PT, R10, 0x21, PT ;  /* 0x000000210a00780c */ /* 0x000fc80003fc4270 */
[----:B------:R-:W-:-:S13]  /*b520*/  ISETP.GT.AND P6, PT, R0, 0x80, P6 ;  /* 0x000000800000780c */ /* 0x000fda00037c4270 */
[----:B------:R1:W-:Y:S01]  /*b530*/  @P6 STG.E.U16 desc[UR12][R66.64], R73 ;  /* 0x0000004942006986 */ /* 0x0003e2000c10150c */
[----:B--2---:R-:W-:-:S05]  /*b540*/  IADD3 R56, P6, R95, R16, RZ ;  /* 0x000000105f387210 */ /* 0x004fca0007fde0ff */
[----:B------:R-:W-:Y:S01]  /*b550*/  IMAD.X R57, R17, 0x1, R13, P6 ;  /* 0x0000000111397824 */ /* 0x000fe200030e060d */
[----:B------:R-:W-:-:S04]  /*b560*/  ISETP.GT.AND P6, PT, R10, 0x20, PT ;  /* 0x000000200a00780c */ /* 0x000fc80003fc4270 */
[----:B------:R-:W-:-:S13]  /*b570*/  ISETP.GT.AND P6, PT, R0, 0x88, P6 ;  /* 0x000000880000780c */ /* 0x000fda00037c4270 */
[----:B------:R2:W-:Y:S01]  /*b580*/  @P6 STG.E.U16 desc[UR12][R56.64], R74 ;  /* 0x0000004a38006986 */ /* 0x0005e2000c10150c */
[----:B---3--:R-:W-:-:S05]  /*b590*/  IADD3 R58, P6, R97, R16, RZ ;  /* 0x00000010613a7210 */ /* 0x008fca0007fde0ff */
[----:B------:R-:W-:Y:S01]  /*b5a0*/  IMAD.X R59, R17, 0x1, R13, P6 ;  /* 0x00000001113b7824 */ /* 0x000fe200030e060d */
[----:B------:R-:W-:-:S04]  /*b5b0*/  ISETP.GT.AND P6, PT, R10, 0x21, PT ;  /* 0x000000210a00780c */ /* 0x000fc80003fc4270 */
[----:B------:R-:W-:-:S13]  /*b5c0*/  ISETP.GT.AND P6, PT, R0, 0x88, P6 ;  /* 0x000000880000780c */ /* 0x000fda00037c4270 */
[----:B------:R3:W-:Y:S01]  /*b5d0*/  @P6 STG.E.U16 desc[UR12][R58.64], R75 ;  /* 0x0000004b3a006986 */ /* 0x0007e2000c10150c */
[----:B0-----:R-:W-:-:S05]  /*b5e0*/  IADD3 R64, P6, R103, R6, RZ ;  /* 0x0000000667407210 */ /* 0x001fca0007fde0ff */
[----:B------:R-:W-:Y:S01]  /*b5f0*/  IMAD.X R65, R7, 0x1, R13, P6 ;  /* 0x0000000107417824 */ /* 0x000fe200030e060d */
[----:B------:R-:W-:-:S13]  /*b600*/  ISETP.GT.AND P6, PT, R0, 0x80, P5 ;  /* 0x000000800000780c */ /* 0x000fda0002fc4270 */
[----:B------:R0:W-:Y:S01]  /*b610*/  @P6 STG.E.U16 desc[UR12][R60.64], R76 ;  /* 0x0000004c3c006986 */ /* 0x0001e2000c10150c */
[----:B-1----:R-:W-:-:S05]  /*b620*/  IADD3 R66, P6, R105, R6, RZ ;  /* 0x0000000669427210 */ /* 0x002fca0007fde0ff */
[----:B------:R-:W-:Y:S01]  /*b630*/  IMAD.X R67, R7, 0x1, R13, P6 ;  /* 0x0000000107437824 */ /* 0x000fe200030e060d */
[----:B------:R-:W-:-:S13]  /*b640*/  ISETP.GT.AND P6, PT, R0, 0x80, P4 ;  /* 0x000000800000780c */ /* 0x000fda00027c4270 */
[----:B------:R1:W-:Y:S01]  /*b650*/  @P6 STG.E.U16 desc[UR12][R62.64], R77 ;  /* 0x0000004d3e006986 */ /* 0x0003e2000c10150c */
[----:B--2---:R-:W-:-:S05]  /*b660*/  IADD3 R56, P6, R99, R16, RZ ;  /* 0x0000001063387210 */ /* 0x004fca0007fde0ff */
[----:B------:R-:W-:Y:S01]  /*b670*/  IMAD.X R57, R17, 0x1, R13, P6 ;  /* 0x0000000111397824 */ /* 0x000fe200030e060d */
[----:B------:R-:W-:-:S13]  /*b680*/  ISETP.GT.AND P6, PT, R0, 0x88, P5 ;  /* 0x000000880000780c */ /* 0x000fda0002fc4270 */
[----:B------:R2:W-:Y:S01]  /*b690*/  @P6 STG.E.U16 desc[UR12][R56.64], R78 ;  /* 0x0000004e38006986 */ /* 0x0005e2000c10150c */
[----:B---3--:R-:W-:-:S05]  /*b6a0*/  IADD3 R58, P6, R101, R16, RZ ;  /* 0x00000010653a7210 */ /* 0x008fca0007fde0ff */
[----:B------:R-:W-:Y:S01]  /*b6b0*/  IMAD.X R59, R17, 0x1, R13, P6 ;  /* 0x00000001113b7824 */ /* 0x000fe200030e060d */
[----:B------:R-:W-:-:S13]  /*b6c0*/  ISETP.GT.AND P6, PT, R0, 0x88, P4 ;  /* 0x000000880000780c */ /* 0x000fda00027c4270 */
[----:B------:R3:W-:Y:S01]  /*b6d0*/  @P6 STG.E.U16 desc[UR12][R58.64], R79 ;  /* 0x0000004f3a006986 */ /* 0x0007e2000c10150c */
[----:B0-----:R-:W-:-:S05]  /*b6e0*/  IADD3 R60, P6, R107, R6, RZ ;  /* 0x000000066b3c7210 */ /* 0x001fca0007fde0ff */
[----:B------:R-:W-:Y:S01]  /*b6f0*/  IMAD.X R61, R7, 0x1, R13, P6 ;  /* 0x00000001073d7824 */ /* 0x000fe200030e060d */
[----:B------:R-:W-:-:S13]  /*b700*/  ISETP.GT.AND P6, PT, R0, 0x80, P3 ;  /* 0x000000800000780c */ /* 0x000fda0001fc4270 */
[----:B------:R-:W-:Y:S01]  /*b710*/  @P6 STG.E.U16 desc[UR12][R64.64], R80 ;  /* 0x0000005040006986 */ /* 0x000fe2000c10150c */
[----:B-1----:R-:W-:-:S05]  /*b720*/  IADD3 R62, P6, R109, R6, RZ ;  /* 0x000000066d3e7210 */ /* 0x002fca0007fde0ff */
[----:B------:R-:W-:Y:S01]  /*b730*/  IMAD.X R63, R7, 0x1, R13, P6 ;  /* 0x00000001073f7824 */ /* 0x000fe200030e060d */
[----:B------:R-:W-:-:S13]  /*b740*/  ISETP.GT.AND P6, PT, R0, 0x80, P1 ;  /* 0x000000800000780c */ /* 0x000fda0000fc4270 */
[----:B------:R-:W-:Y:S01]  /*b750*/  @P6 STG.E.U16 desc[UR12][R66.64], R81 ;  /* 0x0000005142006986 */ /* 0x000fe2000c10150c */
[----:B------:R-:W-:-:S05]  /*b760*/  IADD3 R6, P6, R103, R16, RZ ;  /* 0x0000001067067210 */ /* 0x000fca0007fde0ff */
        /* <DEDUP_REMOVED lines=15> */
[----:B------:R-:W-:-:S05]  /*b860*/  IADD3 R16, P6, R2, R9, RZ ;  /* 0x0000000902107210 */ /* 0x000fca0007fde0ff */
        /* <DEDUP_REMOVED lines=9> */
[----:B------:R-:W-:-:S04]  /*b900*/  ISETP.GT.AND P6, PT, R10, RZ, PT ;  /* 0x000000ff0a00720c */ /* 0x000fc80003fc4270 */
[----:B------:R-:W-:-:S13]  /*b910*/  ISETP.GT.AND P6, PT, R0, 0xc0, P6 ;  /* 0x000000c00000780c */ /* 0x000fda00037c4270 */
[----:B------:R2:W-:Y:S01]  /*b920*/  @P6 STG.E.U16 desc[UR12][R16.64], R24 ;  /* 0x0000001810006986 */ /* 0x0005e2000c10150c */
[----:B0-----:R-:W-:-:S05]  /*b930*/  IADD3 R58, P6, R2, R23, RZ ;  /* 0x00000017023a7210 */ /* 0x001fca0007fde0ff */
[----:B------:R-:W-:Y:S01]  /*b940*/  IMAD.X R59, R3, 0x1, R13, P6 ;  /* 0x00000001033b7824 */ /* 0x000fe200030e060d */
[----:B------:R-:W-:-:S04]  /*b950*/  ISETP.GT.AND P6, PT, R10, 0x1, PT ;  /* 0x000000010a00780c */ /* 0x000fc80003fc4270 */
[----:B------:R-:W-:-:S13]  /*b960*/  ISETP.GT.AND P6, PT, R0, 0xc0, P6 ;  /* 0x000000c00000780c */ /* 0x000fda00037c4270 */
[----:B------:R-:W-:Y:S01]  /*b970*/  @P6 STG.E.U16 desc[UR12][R56.64], R25 ;  /* 0x0000001938006986 */ /* 0x000fe2000c10150c */
[----:B-1----:R-:W-:-:S05]  /*b980*/  IADD3 R6, P6, R4, R9, RZ ;  /* 0x0000000904067210 */ /* 0x002fca0007fde0ff */
[----:B------:R-:W-:Y:S01]  /*b990*/  IMAD.X R7, R5, 0x1, R13, P6 ;  /* 0x0000000105077824 */ /* 0x000fe200030e060d */
[----:B------:R-:W-:-:S04]  /*b9a0*/  ISETP.GT.AND P6, PT, R10, RZ, PT ;  /* 0x000000ff0a00720c */ /* 0x000fc80003fc4270 */
        /* <DEDUP_REMOVED lines=11> */
[----:B------:R-:W-:Y:S01]  /*ba60*/  @P6 STG.E.U16 desc[UR12][R60.64], R28 ;  /* 0x0000001c3c006986 */ /* 0x000fe2000c10150c */
[----:B--2---:R-:W-:-:S05]  /*ba70*/  IADD3 R16, P6, R2, R89, RZ ;  /* 0x0000005902107210 */ /* 0x004fca0007fde0ff */
[----:B------:R-:W-:Y:S01]  /*ba80*/  IMAD.X R17, R3, 0x1, R13, P6 ;  /* 0x0000000103117824 */ /* 0x000fe200030e060d */
[----:B------:R-:W-:-:S04]  /*ba90*/  ISETP.GT.AND P6, PT, R10, 0x9, PT ;  /* 0x000000090a00780c */ /* 0x000fc80003fc4270 */
[----:B------:R-:W-:-:S13]  /*baa0*/  ISETP.GT.AND P6, PT, R0, 0xc0, P6 ;  /* 0x000000c00000780c */ /* 0x000fda00037c4270 */
[----:B------:R-:W-:Y:S01]  /*bab0*/  @P6 STG.E.U16 desc[UR12][R58.64], R29 ;  /* 0x0000001d3a006986 */ /* 0x000fe2000c10150c */
        /* <DEDUP_REMOVED lines=34> */
[----:B------:R-:W-:Y:S01]  /*bce0*/  @P6 STG.E.U16 desc[UR12][R20.64], R36 ;  /* 0x0000002414006986 */ /* 0x000fe2000c10150c */
[----:B---3--:R-:W-:-:S05]  /*bcf0*/  IADD3 R16, P6, R2, R97, RZ ;  /* 0x0000006102107210 */ /* 0x008fca0007fde0ff */
        /* <DEDUP_REMOVED lines=23> */
[----:B------:R-:W-:Y:S01]  /*be70*/  @P6 STG.E.U16 desc[UR12][R16.64], R41 ;  /* 0x0000002910006986 */ /* 0x000fe2000c10150c */
[----:B------:R-:W-:-:S04]  /*be80*/  ISETP.GT.AND P6, PT, R10, 0x20, PT ;  /* 0x000000200a00780c */ /* 0x000fc80003fc4270 */
[----:B------:R-:W-:-:S13]  /*be90*/  ISETP.GT.AND P6, PT, R0, 0xc8, P6 ;  /* 0x000000c80000780c */ /* 0x000fda00037c4270 */
[----:B------:R-:W-:Y:S01]  /*bea0*/  @P6 STG.E.U16 desc[UR12][R18.64], R42 ;  /* 0x0000002a12006986 */ /* 0x000fe2000c10150c */
[----:B------:R-:W-:-:S04]  /*beb0*/  ISETP.GT.AND P6, PT, R10, 0x21, PT ;  /* 0x000000210a00780c */ /* 0x000fc80003fc4270 */
[----:B------:R-:W-:-:S13]  /*bec0*/  ISETP.GT.AND P6, PT, R0, 0xc8, P6 ;  /* 0x000000c80000780c */ /* 0x000fda00037c4270 */
[----:B------:R0:W-:Y:S01]  /*bed0*/  @P6 STG.E.U16 desc[UR12][R6.64], R43 ;  /* 0x0000002b06006986 */ /* 0x0001e2000c10150c */
[----:B-1----:R-:W-:-:S05]  /*bee0*/  IADD3 R8, P6, R2, R99, RZ ;  /* 0x0000006302087210 */ /* 0x002fca0007fde0ff */
[----:B------:R-:W-:Y:S01]  /*bef0*/  IMAD.X R9, R3, 0x1, R13, P6 ;  /* 0x0000000103097824 */ /* 0x000fe200030e060d */
[C---:B------:R-:W-:Y:S02]  /*bf00*/  ISETP.GT.AND P6, PT, R0.reuse, 0xc0, P5 ;  /* 0x000000c00000780c */ /* 0x040fe40002fc4270 */
[----:B------:R-:W-:-:S11]  /*bf10*/  ISETP.GT.AND P5, PT, R0, 0xc8, P5 ;  /* 0x000000c80000780c */ /* 0x000fd60002fa4270 */
[----:B------:R1:W-:Y:S01]  /*bf20*/  @P6 STG.E.U16 desc[UR12][R8.64], R44 ;  /* 0x0000002c08006986 */ /* 0x0003e2000c10150c */
[----:B--2---:R-:W-:-:S05]  /*bf30*/  IADD3 R14, P6, R2, R101, RZ ;  /* 0x00000065020e7210 */ /* 0x004fca0007fde0ff */
[----:B------:R-:W-:Y:S01]  /*bf40*/  IMAD.X R15, R3, 0x1, R13, P6 ;  /* 0x00000001030f7824 */ /* 0x000fe200030e060d */
[C---:B------:R-:W-:Y:S02]  /*bf50*/  ISETP.GT.AND P6, PT, R0.reuse, 0xc0, P4 ;  /* 0x000000c00000780c */ /* 0x040fe400027c4270 */
[----:B------:R-:W-:-:S11]  /*bf60*/  ISETP.GT.AND P4, PT, R0, 0xc8, P4 ;  /* 0x000000c80000780c */ /* 0x000fd60002784270 */
[----:B------:R2:W-:Y:S01]  /*bf70*/  @P6 STG.E.U16 desc[UR12][R14.64], R45 ;  /* 0x0000002d0e006986 */ /* 0x0005e2000c10150c */
[----:B0-----:R-:W-:-:S05]  /*bf80*/  IADD3 R6, P6, R4, R99, RZ ;  /* 0x0000006304067210 */ /* 0x001fca0007fde0ff */
[----:B------:R-:W-:Y:S01]  /*bf90*/  IMAD.X R7, R5, 0x1, R13, P6 ;  /* 0x0000000105077824 */ /* 0x000fe200030e060d */
[----:B-1----:R-:W-:-:S04]  /*bfa0*/  IADD3 R8, P6, R4, R101, RZ ;  /* 0x0000006504087210 */ /* 0x002fc80007fde0ff */
[----:B------:R0:W-:Y:S01]  /*bfb0*/  @P5 STG.E.U16 desc[UR12][R6.64], R46 ;  /* 0x0000002e06005986 */ /* 0x0001e2000c10150c */
[----:B------:R-:W-:Y:S01]  /*bfc0*/  ISETP.GT.AND P5, PT, R0, 0xc0, P3 ;  /* 0x000000c00000780c */ /* 0x000fe20001fa4270 */
[--C-:B------:R-:W-:Y:S01]  /*bfd0*/  IMAD.X R9, R5, 0x1, R13.reuse, P6 ;  /* 0x0000000105097824 */ /* 0x100fe200030e060d */
[----:B--2---:R-:W-:Y:S02]  /*bfe0*/  IADD3 R14, P6, R2, R103, RZ ;  /* 0x00000067020e7210 */ /* 0x004fe40007fde0ff */
[C---:B------:R-:W-:Y:S02]  /*bff0*/  ISETP.GT.AND P3, PT, R0.reuse, 0xc8, P3 ;  /* 0x000000c80000780c */ /* 0x040fe40001f64270 */
[----:B------:R1:W-:Y:S01]  /*c000*/  @P4 STG.E.U16 desc[UR12][R8.64], R47 ;  /* 0x0000002f08004986 */ /* 0x0003e2000c10150c */
[C---:B------:R-:W-:Y:S01]  /*c010*/  ISETP.GT.AND P4, PT, R0.reuse, 0xc0, P1 ;  /* 0x000000c00000780c */ /* 0x040fe20000f84270 */
[----:B------:R-:W-:Y:S01]  /*c020*/  IMAD.X R15, R3, 0x1, R13, P6 ;  /* 0x00000001030f7824 */ /* 0x000fe200030e060d */
[----:B------:R-:W-:-:S02]  /*c030*/  ISETP.GT.AND P1, PT, R0, 0xc8, P1 ;  /* 0x000000c80000780c */ /* 0x000fc40000f24270 */
[-C--:B0-----:R-:W-:Y:S02]  /*c040*/  IADD3 R6, P6, R2, R105.reuse, RZ ;  /* 0x0000006902067210 */ /* 0x081fe40007fde0ff */
[----:B------:R0:W-:Y:S03]  /*c050*/  @P5 STG.E.U16 desc[UR12][R14.64], R48 ;  /* 0x000000300e005986 */ /* 0x0001e6000c10150c */
[--C-:B------:R-:W-:Y:S01]  /*c060*/  IMAD.X R7, R3, 0x1, R13.reuse, P6 ;  /* 0x0000000103077824 */ /* 0x100fe200030e060d */
[C---:B------:R-:W-:Y:S02]  /*c070*/  IADD3 R10, P6, R4.reuse, R105, RZ ;  /* 0x00000069040a7210 */ /* 0x040fe40007fde0ff */
[----:B-1----:R-:W-:Y:S02]  /*c080*/  IADD3 R8, P5, R4, R103, RZ ;  /* 0x0000006704087210 */ /* 0x002fe40007fbe0ff */
[----:B------:R1:W-:Y:S01]  /*c090*/  @P4 STG.E.U16 desc[UR12][R6.64], R49 ;  /* 0x0000003106004986 */ /* 0x0003e2000c10150c */
[C-C-:B------:R-:W-:Y:S01]  /*c0a0*/  IMAD.X R11, R5.reuse, 0x1, R13.reuse, P6 ;  /* 0x00000001050b7824 */ /* 0x140fe200030e060d */
[C---:B------:R-:W-:Y:S01]  /*c0b0*/  ISETP.GT.AND P4, PT, R0.reuse, 0xc0, P2 ;  /* 0x000000c00000780c */ /* 0x040fe20001784270 */
[----:B------:R-:W-:Y:S01]  /*c0c0*/  IMAD.X R9, R5, 0x1, R13, P5 ;  /* 0x0000000105097824 */ /* 0x000fe200028e060d */
[----:B------:R-:W-:-:S02]  /*c0d0*/  ISETP.GT.AND P5, PT, R0, 0xc0, P0 ;  /* 0x000000c00000780c */ /* 0x000fc400007a4270 */
[C---:B------:R-:W-:Y:S02]  /*c0e0*/  ISETP.GT.AND P2, PT, R0.reuse, 0xc8, P2 ;  /* 0x000000c80000780c */ /* 0x040fe40001744270 */
[----:B------:R2:W-:Y:S01]  /*c0f0*/  @P3 STG.E.U16 desc[UR12][R8.64], R50 ;  /* 0x0000003208003986 */ /* 0x0005e2000c10150c */
[----:B------:R-:W-:Y:S02]  /*c100*/  ISETP.GT.AND P0, PT, R0, 0xc8, P0 ;  /* 0x000000c80000780c */ /* 0x000fe40000704270 */
[-C--:B0-----:R-:W-:Y:S01]  /*c110*/  IADD3 R14, P3, R4, R107.reuse, RZ ;  /* 0x0000006b040e7210 */ /* 0x081fe20007f7e0ff */
[----:B------:R2:W-:Y:S01]  /*c120*/  @P1 STG.E.U16 desc[UR12][R10.64], R51 ;  /* 0x000000330a001986 */ /* 0x0005e2000c10150c */
[C---:B-1----:R-:W-:Y:S02]  /*c130*/  IADD3 R6, P6, R2.reuse, R107, RZ ;  /* 0x0000006b02067210 */ /* 0x042fe40007fde0ff */
[----:B------:R-:W-:Y:S01]  /*c140*/  IADD3 R2, P1, R2, R109, RZ ;  /* 0x0000006d02027210 */ /* 0x000fe20007f3e0ff */
[----:B------:R-:W-:-:S02]  /*c150*/  IMAD.X R15, R5, 0x1, R13, P3 ;  /* 0x00000001050f7824 */ /* 0x000fc400018e060d */
[C-C-:B------:R-:W-:Y:S01]  /*c160*/  IMAD.X R7, R3.reuse, 0x1, R13.reuse, P6 ;  /* 0x0000000103077824 */ /* 0x140fe200030e060d */
[----:B------:R-:W-:Y:S01]  /*c170*/  IADD3 R12, P6, R4, R109, RZ ;  /* 0x0000006d040c7210 */ /* 0x000fe20007fde0ff */
[----:B------:R-:W-:-:S03]  /*c180*/  IMAD.X R3, R3, 0x1, R13, P1 ;  /* 0x0000000103037824 */ /* 0x000fc600008e060d */
[----:B------:R2:W-:Y:S04]  /*c190*/  @P4 STG.E.U16 desc[UR12][R6.64], R52 ;  /* 0x0000003406004986 */ /* 0x0005e8000c10150c */
[----:B------:R2:W-:Y:S04]  /*c1a0*/  @P5 STG.E.U16 desc[UR12][R2.64], R53 ;  /* 0x0000003502005986 */ /* 0x0005e8000c10150c */
[----:B------:R2:W-:Y:S01]  /*c1b0*/  @P2 STG.E.U16 desc[UR12][R14.64], R54 ;  /* 0x000000360e002986 */ /* 0x0005e2000c10150c */
[----:B------:R-:W-:Y:S05]  /*c1c0*/  @!P0 EXIT ;  /* 0x000000000000894d */ /* 0x000fea0003800000 */
[----:B------:R-:W-:Y:S01]  /*c1d0*/  F2FP.BF16.F32.PACK_AB R55, RZ, R55 ;  /* 0x00000037ff37723e */ /* 0x000fe200000010ff */
[----:B------:R-:W-:-:S05]  /*c1e0*/  IMAD.X R13, R5, 0x1, R13, P6 ;  /* 0x00000001050d7824 */ /* 0x000fca00030e060d */
[----:B------:R-:W-:Y:S01]  /*c1f0*/  STG.E.U16 desc[UR12][R12.64], R55 ;  /* 0x000000370c007986 */ /* 0x000fe2000c10150c */
[----:B------:R-:W-:Y:S05]  /*c200*/  EXIT ;  /* 0x000000000000794d */ /* 0x000fea0003800000 */
.L_x_13:
[----:B------:R-:W-:-:S13]  /*c210*/  ISETP.NE.AND P0, PT, R5, RZ, PT ;  /* 0x000000ff0500720c */ /* 0x000fda0003f05270 */
[----:B------:R-:W-:Y:S05]  /*c220*/  @P0 EXIT ;  /* 0x000000000000094d */ /* 0x000fea0003800000 */
[----:B------:R-:W-:-:S13]  /*c230*/  ELECT P0, URZ, PT ;  /* 0x00000000003f782f */ /* 0x000fda0003800000 */
[----:B------:R-:W-:Y:S05]  /*c240*/  @!P0 BRA `(.L_x_248) ;  /* 0x0000000800108947 */ /* 0x000fea0003800000 */
[----:B------:R-:W-:-:S13]  /*c250*/  ISETP.GE.AND P0, PT, R3, 0x1, PT ;  /* 0x000000010300780c */ /* 0x000fda0003f06270 */
[----:B------:R-:W-:Y:S05]  /*c260*/  @!P0 BRA `(.L_x_248) ;  /* 0x0000000800088947 */ /* 0x000fea0003800000 */
[----:B------:R-:W1:Y:S01]  /*c270*/  S2R R4, SR_CgaCtaId ;  /* 0x0000000000047919 */ /* 0x000e620000008800 */
[----:B------:R-:W-:Y:S01]  /*c280*/  IMAD.SHL.U32 R22, R10, 0x100, RZ ;  /* 0x000001000a167824 */ /* 0x000fe200078e00ff */
[----:B------:R-:W-:Y:S01]  /*c290*/  ULDC UR4, c[0x0][0x384] ;  /* 0x0000e10000047ab9 */ /* 0x000fe20000000800 */
[----:B------:R-:W-:Y:S01]  /*c2a0*/  LOP3.LUT P0, RZ, R9, 0x1f, RZ, 0xc0, !PT ;  /* 0x0000001f09ff7812 */ /* 0x000fe2000780c0ff */
[----:B------:R-:W-:Y:S01]  /*c2b0*/  ULDC UR5, c[0x0][0x388] ;  /* 0x0000e20000057ab9 */ /* 0x000fe20000000800 */
[----:B------:R-:W-:Y:S01]  /*c2c0*/  IMAD.HI.U32 R5, R22, UR4, RZ ;  /* 0x0000000416057c27 */ /* 0x000fe2000f8e00ff */
[C---:B------:R-:W-:Y:S02]  /*c2d0*/  ISETP.NE.AND P1, PT, R16.reuse, RZ, PT ;  /* 0x000000ff1000720c */ /* 0x040fe40003f25270 */
[----:B------:R-:W-:Y:S02]  /*c2e0*/  CS2R R8, SRZ ;  /* 0x0000000000087805 */ /* 0x000fe4000001ff00 */
[----:B------:R-:W-:Y:S01]  /*c2f0*/  ISETP.NE.OR P0, PT, R16, RZ, !P0 ;  /* 0x000000ff1000720c */ /* 0x000fe20004705670 */
[----:B------:R-:W-:Y:S01]  /*c300*/  IMAD.SHL.U32 R21, R12, 0x40, RZ ;  /* 0x000000400c157824 */ /* 0x000fe200078e00ff */
[----:B------:R-:W-:Y:S01]  /*c310*/  LOP3.LUT R23, R2, 0x2, RZ, 0xfc, !PT ;  /* 0x0000000202177812 */ /* 0x000fe200078efcff */
[----:B------:R-:W-:Y:S01]  /*c320*/  VIADD R24, R3, 0x1 ;  /* 0x0000000103187836 */ /* 0x000fe20000000000 */
[----:B--2--5:R-:W-:Y:S01]  /*c330*/  CS2R R10, SRZ ;  /* 0x00000000000a7805 */ /* 0x024fe2000001ff00 */
[----:B0-----:R-:W-:Y:S01]  /*c340*/  IMAD.MOV.U32 R6, RZ, RZ, 0x1 ;  /* 0x00000001ff067424 */ /* 0x001fe200078e00ff */
[----:B------:R-:W-:Y:S01]  /*c350*/  SHF.R.U32.HI R5, RZ, UR5, R5 ;  /* 0x00000005ff057c19 */ /* 0x000fe20008011605 */
[----:B------:R-:W-:-:S02]  /*c360*/  IMAD.MOV.U32 R7, RZ, RZ, RZ ;  /* 0x000000ffff077224 */ /* 0x000fc400078e00ff */
[C---:B-1----:R-:W-:Y:S02]  /*c370*/  IMAD.SHL.U32 R0, R4.reuse, 0x800, RZ ;  /* 0x0000080004007824 */ /* 0x042fe400078e00ff */
[----:B------:R-:W-:-:S03]  /*c380*/  IMAD.SHL.U32 R4, R4, 0x20, RZ ;  /* 0x0000002004047824 */ /* 0x000fc600078e00ff */
[----:B------:R-:W-:-:S07]  /*c390*/  LOP3.LUT R0, R0, 0x800, RZ, 0xc0, !PT ;  /* 0x0000080000007812 */ /* 0x000fce00078ec0ff */
.L_x_252:
[----:B------:R-:W4:Y:S01]  /*c3a0*/  S2R R13, SR_CgaCtaId ;  /* 0x00000000000d7919 */ /* 0x000f220000008800 */
[----:B------:R-:W-:-:S04]  /*c3b0*/  MOV R12, 0x400 ;  /* 0x00000400000c7802 */ /* 0x000fc80000000f00 */
[----:B----4-:R-:W-:Y:S02]  /*c3c0*/  LEA R14, R13, R12, 0x18 ;  /* 0x0000000c0d0e7211 */ /* 0x010fe400078ec0ff */
[----:B------:R-:W-:-:S03]  /*c3d0*/  SHF.L.U32 R12, R6, 0x1f, RZ ;  /* 0x0000001f060c7819 */ /* 0x000fc600000006ff */
[----:B------:R-:W-:-:S07]  /*c3e0*/  IMAD R13, R7, 0x8, R14 ;  /* 0x00000008070d7824 */ /* 0x000fce00078e020e */
.L_x_249:
[----:B0-----:R0:W1:Y:S02]  /*c3f0*/  SYNCS.PHASECHK.TRANS64.TRYWAIT P2, [R13+URZ+0x32028], R12 ;  /* 0x0320280c0d0075a7 */ /* 0x001064000804017f */
[----:B-1----:R-:W-:Y:S05]  /*c400*/  @!P2 NANOSLEEP.SYNCS 0x989680 ;  /* 0x009896800000a95d */ /* 0x002fea0003900000 */
[----:B------:R-:W1:Y:S02]  /*c410*/  @!P2 SYNCS.PHASECHK.TRANS64 P2, [R13+URZ+0x32028], R12 ;  /* 0x0320280c0d00a5a7 */ /* 0x000e64000804007f */
[----:B-1----:R-:W-:Y:S05]  /*c420*/  @!P2 BRA `(.L_x_249) ;  /* 0xfffffffc00f0a947 */ /* 0x002fea000383ffff */
[----:B0-----:R-:W0:Y:S02]  /*c430*/  @!P1 LDC R12, c[0x0][0x580] ;  /* 0x00016000ff0c9b82 */ /* 0x001e240000000800 */
[----:B0-----:R0:W-:Y:S02]  /*c440*/  @!P1 SYNCS.ARRIVE.TRANS64 RZ, [R13+URZ+0x32000], R12 ;  /* 0x0320000c0dff99a7 */ /* 0x0011e4000800003f */
[----:B0-----:R-:W-:-:S04]  /*c450*/  PRMT R12, R23, 0x9910, RZ ;  /* 0x00009910170c7816 */ /* 0x001fc800000000ff */
[----:B------:R-:W-:-:S13]  /*c460*/  ISETP.NE.AND P2, PT, R12, 0x2, PT ;  /* 0x000000020c00780c */ /* 0x000fda0003f45270 */
[----:B------:R-:W-:Y:S05]  /*c470*/  @P2 BRA `(.L_x_250) ;  /* 0x0000000000042947 */ /* 0x000fea0003800000 */
[----:B------:R-:W-:Y:S01]  /*c480*/  BPT.TRAP 0x1 ;  /* 0x000000040000795c */ /* 0x000fe20000300000 */
.L_x_250:
[----:B------:R-:W-:Y:S05]  /*c490*/  @P0 BRA `(.L_x_251) ;  /* 0x0000000000040947 */ /* 0x000fea0003800000 */
[----:B------:R-:W-:Y:S01]  /*c4a0*/  BPT.TRAP 0x1 ;  /* 0x000000040000795c */ /* 0x000fe20000300000 */
.L_x_251:
[----:B---3--:R-:W0:Y:S01]  /*c4b0*/  LDC R15, c[0x0][0x380] ;  /* 0x0000e000ff0f7b82 */ /* 0x008e220000000800 */
[----:B------:R-:W-:Y:S01]  /*c4c0*/  R2UR UR4, R5 ;  /* 0x00000000050472ca */ /* 0x000fe200000e0000 */
[----:B------:R-:W-:Y:S01]  /*c4d0*/  ULDC UR24, c[0x0][0x38c] ;  /* 0x0000e30000187ab9 */ /* 0x000fe20000000800 */
[----:B------:R-:W-:Y:S01]  /*c4e0*/  R2UR UR13, R22 ;  /* 0x00000000160d72ca */ /* 0x000fe200000e0000 */
[----:B------:R-:W-:Y:S01]  /*c4f0*/  UISETP.NE.AND UP0, UPT, UR24, 0x1, UPT ;  /* 0x000000011800788c */ /* 0x000fe2000bf05270 */
[----:B------:R-:W-:Y:S01]  /*c500*/  R2UR UR17, R13 ;  /* 0x000000000d1172ca */ /* 0x000fe200000e0000 */
[----:B------:R-:W-:Y:S01]  /*c510*/  ULDC UR12, c[0x0][0x3ec] ;  /* 0x0000fb00000c7ab9 */ /* 0x000fe20000000800 */
[----:B------:R-:W-:Y:S01]  /*c520*/  R2UR UR10, R14 ;  /* 0x000000000e0a72ca */ /* 0x000fe200000e0000 */
[----:B------:R-:W1:Y:S01]  /*c530*/  LDC.64 R16, c[0x0][0x3f8] ;  /* 0x0000fe00ff107b82 */ /* 0x000e620000000a00 */
[----:B------:R-:W-:Y:S01]  /*c540*/  R2UR UR16, R7 ;  /* 0x00000000071072ca */ /* 0x000fe200000e0000 */
[----:B------:R-:W-:Y:S01]  /*c550*/  VIADD R24, R24, 0xffffffff ;  /* 0xffffffff18187836 */ /* 0x000fe20000000000 */
[----:B------:R-:W-:Y:S01]  /*c560*/  R2UR UR18, R10 ;  /* 0x000000000a1272ca */ /* 0x000fe200000e0000 */
[----:B------:R-:W-:Y:S01]  /*c570*/  ULDC.64 UR28, c[0x0][0x198] ;  /* 0x00006600001c7ab9 */ /* 0x000fe20000000a00 */
[----:B------:R-:W-:Y:S01]  /*c580*/  R2UR UR31, R4 ;  /* 0x00000000041f72ca */ /* 0x000fe200000e0000 */
[----:B------:R-:W-:Y:S01]  /*c590*/  ULDC.64 UR20, c[0x0][0x3f0] ;  /* 0x0000fc0000147ab9 */ /* 0x000fe20000000a00 */
[----:B------:R-:W-:Y:S01]  /*c5a0*/  @UP0 ULDC.64 UR8, c[0x0][0x390] ;  /* 0x0000e40000080ab9 */ /* 0x000fe20000000a00 */
[----:B------:R-:W1:Y:S01]  /*c5b0*/  LDC.64 R18, c[0x0][0x3d0] ;  /* 0x0000f400ff127b82 */ /* 0x000e620000000a00 */
[----:B------:R-:W-:Y:S01]  /*c5c0*/  ISETP.GT.AND P6, PT, R24, 0x1, PT ;  /* 0x000000011800780c */ /* 0x000fe20003fc4270 */
[----:B------:R-:W-:Y:S01]  /*c5d0*/  UIADD3 UR17, UR17, 0x32000, URZ ;  /* 0x0003200011117890 */ /* 0x000fe2000fffe03f */
[----:B------:R-:W-:Y:S01]  /*c5e0*/  UMOV UR33, 0x30000 ;  /* 0x0003000000217882 */ /* 0x000fe20000000000 */
[----:B------:R-:W-:-:S02]  /*c5f0*/  UMOV UR26, 0x0 ;  /* 0x00000000001a7882 */ /* 0x000fc40000000000 */
[----:B------:R-:W-:Y:S01]  /*c600*/  ULEA UR16, UR16, UR10, 0xf ;  /* 0x0000000a10107291 */ /* 0x000fe2000f8e783f */
[----:B0-----:R-:W-:Y:S01]  /*c610*/  ISETP.NE.AND P2, PT, R15, 0x1, PT ;  /* 0x000000010f00780c */ /* 0x001fe20003f45270 */
[----:B------:R-:W0:Y:S01]  /*c620*/  LDC R20, c[0x0][0x400] ;  /* 0x00010000ff147b82 */ /* 0x000e220000000800 */
[----:B------:R-:W-:Y:S01]  /*c630*/  USHF.L.U32 UR18, UR18, 0x6, URZ ;  /* 0x0000000612127899 */ /* 0x000fe2000800063f */
[----:B------:R-:W-:-:S10]  /*c640*/  UMOV UR27, 0x10000000 ;  /* 0x10000000001b7882 */ /* 0x000fd40000000000 */
[----:B------:R-:W-:Y:S01]  /*c650*/  @P2 IMAD.U32 R12, RZ, RZ, UR4 ;  /* 0x00000004ff0c2e24 */ /* 0x000fe2000f8e00ff */
[----:B------:R-:W-:Y:S01]  /*c660*/  ULDC.64 UR4, c[0x0][0x3c8] ;  /* 0x0000f20000047ab9 */ /* 0x000fe20000000a00 */
[----:B-1----:R-:W-:-:S03]  /*c670*/  IMAD R13, R9, R18, R17 ;  /* 0x00000012090d7224 */ /* 0x002fc600078e0211 */
[----:B------:R-:W-:Y:S01]  /*c680*/  @P2 R2UR UR13, R12 ;  /* 0x000000000c0d22ca */ /* 0x000fe200000e0000 */
[C---:B------:R-:W-:Y:S02]  /*c690*/  IMAD R12, R7.reuse, 0x1000, R0 ;  /* 0x00001000070c7824 */ /* 0x040fe400078e0200 */
[----:B------:R-:W-:Y:S02]  /*c6a0*/  VIADD R7, R7, 0x1 ;  /* 0x0000000107077836 */ /* 0x000fe40000000000 */
[----:B------:R-:W-:Y:S02]  /*c6b0*/  IMAD R12, R12, 0x2, R14 ;  /* 0x000000020c0c7824 */ /* 0x000fe400078e020e */
[----:B------:R-:W-:Y:S01]  /*c6c0*/  VIADD R14, R10, 0x1 ;  /* 0x000000010a0e7836 */ /* 0x000fe20000000000 */
[----:B------:R-:W-:Y:S01]  /*c6d0*/  ISETP.NE.AND P5, PT, R7, 0x5, PT ;  /* 0x000000050700780c */ /* 0x000fe20003fa5270 */
[----:B0-----:R-:W-:Y:S01]  /*c6e0*/  IMAD R10, R8, R19, R20 ;  /* 0x00000013080a7224 */ /* 0x001fe200078e0214 */
[----:B------:R-:W-:Y:S01]  /*c6f0*/  R2UR UR23, R12 ;  /* 0x000000000c1772ca */ /* 0x000fe200000e0000 */
[----:B------:R-:W-:Y:S01]  /*c700*/  IMAD R12, R11, UR5, R16 ;  /* 0x000000050b0c7c24 */ /* 0x000fe2000f8e0210 */
[----:B------:R-:W-:Y:S01]  /*c710*/  ISETP.NE.AND P2, PT, R14, UR15, PT ;  /* 0x0000000f0e007c0c */ /* 0x000fe2000bf45270 */
[----:B------:R-:W0:Y:S01]  /*c720*/  LDC.64 R16, c[0x0][0x3e0] ;  /* 0x0000f800ff107b82 */ /* 0x000e220000000a00 */
[----:B------:R-:W-:Y:S01]  /*c730*/  UIMAD.WIDE.U32 UR6, UR13, UR8, URZ ;  /* 0x000000080d0672a5 */ /* 0x000fe2000f8e003f */
[----:B------:R-:W-:Y:S01]  /*c740*/  IMAD.U32 R13, R13, 0x20, R12 ;  /* 0x000000200d0d7824 */ /* 0x000fe200078e000c */
[----:B------:R-:W-:Y:S01]  /*c750*/  UIADD3 UR6, -UR13, URZ, URZ ;  /* 0x0000003f0d067290 */ /* 0x000fe2000fffe13f */
[----:B------:R-:W-:Y:S01]  /*c760*/  VIADD R12, R9, 0x1 ;  /* 0x00000001090c7836 */ /* 0x000fe20000000000 */
[----:B------:R-:W-:Y:S01]  /*c770*/  UMOV UR14, UR13 ;  /* 0x0000000d000e7c82 */ /* 0x000fe20008000000 */
[----:B------:R-:W-:Y:S01]  /*c780*/  ULDC UR5, c[0x0][0x398] ;  /* 0x0000e60000057ab9 */ /* 0x000fe20000000800 */
[----:B------:R-:W-:Y:S01]  /*c790*/  @UP0 USHF.R.U32.HI UR14, URZ, UR9, UR7 ;  /* 0x000000093f0e0299 */ /* 0x000fe20008011607 */
[----:B------:R-:W-:Y:S01]  /*c7a0*/  IMAD.U32 R10, R10, 0x400, R13 ;  /* 0x000004000a0a7824 */ /* 0x000fe200078e000d */
[----:B------:R-:W-:Y:S01]  /*c7b0*/  UISETP.NE.AND UP0, UPT, UR5, 0x1, UPT ;  /* 0x000000010500788c */ /* 0x000fe2000bf05270 */
[----:B------:R-:W-:Y:S01]  /*c7c0*/  IMAD R15, R15, UR6, R22 ;  /* 0x000000060f0f7c24 */ /* 0x000fe2000f8e0216 */
[----:B------:R-:W-:Y:S01]  /*c7d0*/  UIADD3 UR25, -UR14, URZ, URZ ;  /* 0x0000003f0e197290 */ /* 0x000fe2000fffe13f */
[----:B------:R-:W-:Y:S01]  /*c7e0*/  VIADD R13, R8, 0x1 ;  /* 0x00000001080d7836 */ /* 0x000fe20000000000 */
[----:B------:R-:W-:Y:S01]  /*c7f0*/  R2UR UR30, R10 ;  /* 0x000000000a1e72ca */ /* 0x000fe200000e0000 */
[----:B------:R-:W-:Y:S01]  /*c800*/  UMOV UR22, UR14 ;  /* 0x0000000e00167c82 */ /* 0x000fe20008000000 */
[----:B------:R-:W-:Y:S01]  /*c810*/  R2UR UR19, R15 ;  /* 0x000000000f1372ca */ /* 0x000fe200000e0000 */
[----:B------:R-:W-:Y:S01]  /*c820*/  VIADD R15, R11, 0x1 ;  /* 0x000000010b0f7836 */ /* 0x000fe20000000000 */
[----:B------:R-:W-:Y:S01]  /*c830*/  ULDC.64 UR8, c[0x0][0x3c0] ;  /* 0x0000f00000087ab9 */ /* 0x000fe20000000a00 */
[----:B------:R-:W-:Y:S01]  /*c840*/  @P2 IMAD.MOV R15, RZ, RZ, R11 ;  /* 0x000000ffff0f2224 */ /* 0x000fe200078e020b */
[----:B------:R-:W-:Y:S01]  /*c850*/  UIADD3 UR6, UP1, UR28, 0xf0, URZ ;  /* 0x000000f01c067890 */ /* 0x000fe2000ff3e03f */
[----:B------:R-:W-:Y:S01]  /*c860*/  SEL R10, R14, RZ, P2 ;  /* 0x000000ff0e0a7207 */ /* 0x000fe20001000000 */
[----:B------:R-:W-:Y:S01]  /*c870*/  @UP0 ULDC UR10, c[0x0][0x39c] ;  /* 0x0000e700000a0ab9 */ /* 0x000fe20000000800 */
[----:B------:R-:W-:Y:S01]  /*c880*/  @UP0 ULDC UR32, c[0x0][0x3a0] ;  /* 0x0000e80000200ab9 */ /* 0x000fe20000000800 */
[----:B------:R-:W-:Y:S01]  /*c890*/  UIMAD.WIDE.U32 UR10, UR14, UR10, URZ ;  /* 0x0000000a0e0a72a5 */ /* 0x000fe2000f8e003f */
[----:B0-----:R-:W-:Y:S01]  /*c8a0*/  ISETP.NE.AND P3, PT, R15, R16, PT ;  /* 0x000000100f00720c */ /* 0x001fe20003f65270 */
[----:B------:R-:W-:Y:S01]  /*c8b0*/  UIADD3 UR28, UP2, UR28, 0x270, URZ ;  /* 0x000002701c1c7890 */ /* 0x000fe2000ff5e03f */
[----:B------:R-:W-:Y:S01]  /*c8c0*/  SEL R7, R7, RZ, P5 ;  /* 0x000000ff07077207 */ /* 0x000fe20002800000 */
[----:B------:R-:W-:-:S02]  /*c8d0*/  @UP0 USHF.R.U32.HI UR22, URZ, UR32, UR11 ;  /* 0x000000203f160299 */ /* 0x000fc4000801160b */
[----:B------:R-:W-:Y:S01]  /*c8e0*/  UIMAD UR19, UR19, UR8, UR12 ;  /* 0x00000008131372a4 */ /* 0x000fe2000f8e020c */
[----:B------:R-:W-:Y:S01]  /*c8f0*/  R2UR UR12, R11 ;  /* 0x000000000b0c72ca */ /* 0x000fe200000e0000 */
[----:B------:R-:W-:Y:S01]  /*c900*/  UIADD3 UR10, -UR22, URZ, URZ ;  /* 0x0000003f160a7290 */ /* 0x000fe2000fffe13f */
[----:B------:R-:W-:Y:S01]  /*c910*/  SEL R11, R15, RZ, P3 ;  /* 0x000000ff0f0b7207 */ /* 0x000fe20001800000 */
[----:B------:R-:W-:Y:S01]  /*c920*/  UIMAD UR8, UR24, UR25, UR13 ;  /* 0x00000019180872a4 */ /* 0x000fe2000f8e020d */
[----:B------:R-:W-:Y:S01]  /*c930*/  R2UR UR13, R9 ;  /* 0x00000000090d72ca */ /* 0x000fe200000e0000 */
[----:B------:R-:W-:Y:S01]  /*c940*/  UIMAD UR5, UR5, UR10, UR14 ;  /* 0x0000000a050572a4 */ /* 0x000fe2000f8e020e */
[----:B------:R-:W-:Y:S01]  /*c950*/  R2UR UR14, R8 ;  /* 0x00000000080e72ca */ /* 0x000fe200000e0000 */
[----:B------:R-:W-:Y:S01]  /*c960*/  @P3 IMAD.MOV R12, RZ, RZ, R9 ;  /* 0x000000ffff0c3224 */ /* 0x000fe200078e0209 */
[----:B------:R-:W-:Y:S01]  /*c970*/  R2UR UR10, R21 ;  /* 0x00000000150a72ca */ /* 0x000fe200000e0000 */
[----:B------:R-:W-:Y:S01]  /*c980*/  UIMAD UR21, UR5, UR4, UR21 ;  /* 0x00000004051572a4 */ /* 0x000fe2000f8e0215 */
[----:B------:R-:W-:Y:S01]  /*c990*/  SEL R9, RZ, 0x1, P5 ;  /* 0x00000001ff097807 */ /* 0x000fe20002800000 */
[----:B------:R-:W-:Y:S01]  /*c9a0*/  UIADD3.X UR7, URZ, UR29, URZ, UP1, !UPT ;  /* 0x0000001d3f077290 */ /* 0x000fe20008ffe43f */
[----:B------:R-:W-:Y:S01]  /*c9b0*/  ISETP.NE.AND P4, PT, R12, R17, PT ;  /* 0x000000110c00720c */ /* 0x000fe20003f85270 */
[----:B------:R-:W-:Y:S01]  /*c9c0*/  UIMAD UR20, UR8, UR9, UR20 ;  /* 0x00000009081472a4 */ /* 0x000fe2000f8e0214 */
[----:B------:R-:W-:Y:S01]  /*c9d0*/  LOP3.LUT R6, R6, R9, RZ, 0x3c, !PT ;  /* 0x0000000906067212 */ /* 0x000fe200078e3cff */
[----:B------:R-:W-:Y:S01]  /*c9e0*/  UPRMT UR4, UR30, 0x5410, URZ ;  /* 0x000054101e047896 */ /* 0x000fe2000800003f */
[----:B------:R-:W-:Y:S01]  /*c9f0*/  SEL R9, R12, RZ, P4 ;  /* 0x000000ff0c097207 */ /* 0x000fe20002000000 */
[----:B------:R-:W-:-:S02]  /*ca00*/  ULOP3.LUT UR11, UR18, 0x20, UR31, 0xf8, !UPT ;  /* 0x00000020120b7892 */ /* 0x000fc4000f8ef81f */
[----:B------:R-:W-:Y:S02]  /*ca10*/  UIADD3 UR8, UR23, 0x28000, URZ ;  /* 0x0002800017087890 */ /* 0x000fe4000fffe03f */
[----:B------:R-:W-:Y:S01]  /*ca20*/  UIADD3.X UR29, URZ, UR29, URZ, UP2, !UPT ;  /* 0x0000001d3f1d7290 */ /* 0x000fe200097fe43f */
[----:B------:R-:W-:Y:S02]  /*ca30*/  UMOV UR9, UR17 ;  /* 0x0000001100097c82 */ /* 0x000fe40008000000 */
[----:B------:R1:W-:Y:S01]  /*ca40*/  UTMALDG.5D.IM2COL [UR16], [UR6], UR4 ;  /* 0x00000010060073b4 */ /* 0x0003e20008060004 */
[----:B------:R-:W-:-:S04]  /*ca50*/  @P4 IMAD.MOV R13, RZ, RZ, R8 ;  /* 0x000000ffff0d4224 */ /* 0x000fc800078e0208 */
[----:B------:R-:W-:Y:S01]  /*ca60*/  IMAD.MOV.U32 R8, RZ, RZ, R13 ;  /* 0x000000ffff087224 */ /* 0x000fe200078e000d */
[----:B------:R1:W-:Y:S02]  /*ca70*/  UTMALDG.5D.MULTICAST [UR8], [UR28], UR33, desc[UR26] ;  /* 0x00001a081c0073b4 */ /* 0x0003e40008021821 */
[----:B-1----:R-:W-:Y:S05]  /*ca80*/  @P6 BRA `(.L_x_252) ;  /* 0xfffffff800446947 */ /* 0x002fea000383ffff */
.L_x_248:
[----:B------:R-:W-:Y:S01]  /*ca90*/  ISETP.GE.U32.AND P2, PT, R3, 0x5, PT ;  /* 0x000000050300780c */ /* 0x000fe20003f46070 */
[----:B------:R-:W-:Y:S05]  /*caa0*/  WARPSYNC.ALL ;  /* 0x0000000000007948 */ /* 0x000fea0003800000 */
[----:B------:R-:W-:-:S07]  /*cab0*/  ELECT P1, URZ, PT ;  /* 0x00000000003f782f */ /* 0x000fce0003820000 */
[----:B------:R-:W-:-:S05]  /*cac0*/  @P2 IMAD.WIDE.U32 R4, R3, -0x33333333, RZ ;  /* 0xcccccccd03042825 */ /* 0x000fca00078e00ff */
[----:B------:R-:W-:-:S04]  /*cad0*/  @P2 SHF.R.U32.HI R0, RZ, 0x2, R5 ;  /* 0x00000002ff002819 */ /* 0x000fc80000011605 */
[----:B------:R-:W-:-:S04]  /*cae0*/  @P2 LOP3.LUT R0, R0, 0x1, RZ, 0xc0, !PT ;  /* 0x0000000100002812 */ /* 0x000fc800078ec0ff */
[----:B------:R-:W-:Y:S01]  /*caf0*/  @P2 ISETP.NE.U32.AND P0, PT, R0, 0x1, PT ;  /* 0x000000010000280c */ /* 0x000fe20003f05070 */
[----:B------:R-:W-:-:S12]  /*cb00*/  @!P1 EXIT ;  /* 0x000000000000994d */ /* 0x000fd80003800000 */
[----:B------:R-:W-:Y:S01]  /*cb10*/  LOP3.LUT R2, R2, 0x2, RZ, 0xfc, !PT ;  /* 0x0000000202027812 */ /* 0x000fe200078efcff */
[----:B------:R-:W-:Y:S01]  /*cb20*/  IMAD.MOV.U32 R0, RZ, RZ, 0x1 ;  /* 0x00000001ff007424 */ /* 0x000fe200078e00ff */
[----:B------:R-:W-:Y:S02]  /*cb30*/  @P2 ISETP.NE.U32.AND.EX P0, PT, RZ, RZ, PT, P0 ;  /* 0x000000ffff00220c */ /* 0x000fe40003f05100 */
[----:B------:R-:W-:Y:S02]  /*cb40*/  ISETP.NE.AND P1, PT, R2, 0x3, PT ;  /* 0x000000030200780c */ /* 0x000fe40003f25270 */
[----:B------:R-:W-:-:S11]  /*cb50*/  @P2 SEL R0, RZ, 0x1, !P0 ;  /* 0x00000001ff002807 */ /* 0x000fd60004000000 */
[----:B------:R-:W-:Y:S05]  /*cb60*/  @!P1 BRA `(.L_x_253) ;  /* 0x0000000000049947 */ /* 0x000fea0003800000 */
[----:B------:R-:W-:Y:S01]  /*cb70*/  BPT.TRAP 0x1 ;  /* 0x000000040000795c */ /* 0x000fe20000300000 */
.L_x_253:
[----:B0-----:R-:W0:Y:S01]  /*cb80*/  S2R R7, SR_CgaCtaId ;  /* 0x0000000000077919 */ /* 0x001e220000008800 */
[----:B------:R-:W-:Y:S01]  /*cb90*/  IMAD.WIDE.U32 R4, R3, -0x33333333, RZ ;  /* 0xcccccccd03047825 */ /* 0x000fe200078e00ff */
[----:B------:R-:W-:-:S04]  /*cba0*/  MOV R2, 0x400 ;  /* 0x0000040000027802 */ /* 0x000fc80000000f00 */
[----:B------:R-:W-:Y:S02]  /*cbb0*/  SHF.R.U32.HI R4, RZ, 0x2, R5 ;  /* 0x00000002ff047819 */ /* 0x000fe40000011605 */
[----:B------:R-:W-:-:S03]  /*cbc0*/  SHF.L.U32 R5, R0, 0x1f, RZ ;  /* 0x0000001f00057819 */ /* 0x000fc600000006ff */
[----:B------:R-:W-:Y:S01]  /*cbd0*/  IMAD R3, R4, -0x5, R3 ;  /* 0xfffffffb04037824 */ /* 0x000fe200078e0203 */
[----:B0-----:R-:W-:-:S05]  /*cbe0*/  LEA R2, R7, R2, 0x18 ;  /* 0x0000000207027211 */ /* 0x001fca00078ec0ff */
[----:B------:R-:W-:-:S04]  /*cbf0*/  VIADD R2, R2, 0x32028 ;  /* 0x0003202802027836 */ /* 0x000fc80000000000 */
[----:B------:R-:W-:-:S07]  /*cc00*/  IMAD R4, R3, 0x8, R2 ;  /* 0x0000000803047824 */ /* 0x000fce00078e0202 */
.L_x_254:
[----:B0-----:R0:W1:Y:S02]  /*cc10*/  SYNCS.PHASECHK.TRANS64.TRYWAIT P0, [R4+URZ], R5 ;  /* 0x00000005040075a7 */ /* 0x001064000800017f */
[----:B-1----:R-:W-:Y:S05]  /*cc20*/  @!P0 NANOSLEEP.SYNCS 0x989680 ;  /* 0x009896800000895d */ /* 0x002fea0003900000 */
[----:B------:R-:W1:Y:S02]  /*cc30*/  @!P0 SYNCS.PHASECHK.TRANS64 P0, [R4+URZ], R5 ;  /* 0x00000005040085a7 */ /* 0x000e64000800007f */
[----:B-1----:R-:W-:Y:S05]  /*cc40*/  @!P0 BRA `(.L_x_254) ;  /* 0xfffffffc00f08947 */ /* 0x002fea000383ffff */
[----:B------:R-:W-:-:S05]  /*cc50*/  VIADD R3, R3, 0x1 ;  /* 0x0000000103037836 */ /* 0x000fca0000000000 */
[----:B------:R-:W-:-:S04]  /*cc60*/  ISETP.NE.AND P0, PT, R3, 0x5, PT ;  /* 0x000000050300780c */ /* 0x000fc80003f05270 */
[----:B0-----:R-:W-:Y:S02]  /*cc70*/  SEL R5, RZ, 0x1, P0 ;  /* 0x00000001ff057807 */ /* 0x001fe40000000000 */
[----:B------:R-:W-:Y:S02]  /*cc80*/  SEL R3, R3, RZ, P0 ;  /* 0x000000ff03037207 */ /* 0x000fe40000000000 */
[----:B------:R-:W-:-:S03]  /*cc90*/  LOP3.LUT R7, R0, R5, RZ, 0x3c, !PT ;  /* 0x0000000500077212 */ /* 0x000fc600078e3cff */
[----:B------:R-:W-:Y:S01]  /*cca0*/  IMAD R0, R3, 0x8, R2 ;  /* 0x0000000803007824 */ /* 0x000fe200078e0202 */
[----:B------:R-:W-:-:S07]  /*ccb0*/  SHF.L.U32 R5, R7, 0x1f, RZ ;  /* 0x0000001f07057819 */ /* 0x000fce00000006ff */
.L_x_255:
        /* <DEDUP_REMOVED lines=11> */
.L_x_256:
        /* <DEDUP_REMOVED lines=11> */
.L_x_257:
        /* <DEDUP_REMOVED lines=11> */
.L_x_258:
[----:B0-----:R0:W1:Y:S02]  /*ced0*/  SYNCS.PHASECHK.TRANS64.TRYWAIT P0, [R3+URZ], R0 ;  /* 0x00000000030075a7 */ /* 0x001064000800017f */
[----:B-1----:R-:W-:Y:S05]  /*cee0*/  @!P0 NANOSLEEP.SYNCS 0x989680 ;  /* 0x009896800000895d */ /* 0x002fea0003900000 */
[----:B------:R-:W1:Y:S02]  /*cef0*/  @!P0 SYNCS.PHASECHK.TRANS64 P0, [R3+URZ], R0 ;  /* 0x00000000030085a7 */ /* 0x000e64000800007f */
[----:B-1----:R-:W-:Y:S05]  /*cf00*/  @P0 EXIT ;  /* 0x000000000000094d */ /* 0x002fea0003800000 */
[----:B------:R-:W-:Y:S05]  /*cf10*/  BRA `(.L_x_258) ;  /* 0xfffffffc00ec7947 */ /* 0x000fea000383ffff */
.L_x_259:
[----:B------:R-:W-:-:S00]  /*cf20*/  BRA `(.L_x_259) ;  /* 0xfffffffc00fc7947 */ /* 0x000fc0000383ffff */
[----:B------:R-:W-:-:S00]  /*cf30*/  NOP ;  /* 0x0000000000007918 */ /* 0x000fc00000000000 */
        /* <DEDUP_REMOVED lines=12> */
.L_x_260:


//--------------------- .nv.shared._ZN7cutlass13device_kernelINS_4conv6kernel13ConvUniversalINS1_16ConvProblemShapeILNS1_8OperatorE1ELi3EEENS1_10collective14CollectiveConvINS1_46MainloopSm90TmaGmmaWarpSpecializedImplicitGemmILS5_1ELi5ELi3EN4cute5tupleIJNSA_1CILi2EEENSC_ILi1EEESE_EEENS1_36KernelImplicitTmaWarpSpecializedSm90ELi1EEENSB_IJNSC_ILi256EEENSC_ILi64EEENSB_IJSJ_EEEEEENS_10bfloat16_tESM_NSA_8TiledMMAINSA_8MMA_AtomIJNSA_4SM904GMMA27MMA_64x64x16_F32BF16BF16_SSILNSQ_5MajorE0ELSS_1ELNSQ_7ScaleInE1ELST_1EEEEEENSA_6LayoutINSB_IJSE_SE_SE_EEENSB_IJNSC_ILi0EEESY_SY_EEEEENSB_IJNSA_10UnderscoreES11_S11_EEEEENS7_6detail26Sm90ImplicitGemmTileTraitsINSA_20SM90_TMA_LOAD_IM2COLENSA_14ComposedLayoutINSA_7SwizzleILi3ELi4ELi3EEENSA_18smem_ptr_flag_bitsILi16EEENSW_INSB_IJNSB_IJNSC_ILi8EEENSC_ILi32EEEEEENSB_IJSJ_SE_EEENSB_IJSE_NSC_ILi5EEEEEEEEENSB_IJNSB_IJSJ_NSC_ILi512EEEEEENSB_IJSE_SY_EEENSB_IJSY_NSC_ILi16384EEEEEEEEEEEEEvEENS15_INSA_23SM90_TMA_LOAD_MULTICASTENS17_IS19_S1B_NSW_INSB_IJS1F_NSB_IJS1C_S1C_EEES1H_EEENSB_IJS1L_S1K_NSB_IJSY_NSC_ILi4096EEEEEEEEEEEEEvEEEENS_8epilogue10collective6detail29Sm90TmaWarpSpecializedAdapterINS23_15DefaultEpilogueISM_NSB_IJNSB_IJllllEEESE_SY_EEES28_NS22_6thread17LinearCombinationISM_Li1EffLNS29_9ScaleType4KindE0ELNS_15FloatRoundStyleE2ESM_EENS_4gemm15EpilogueDefaultEEEEEvvEEEEvNT_6ParamsE --------------------------
	.section	.nv.shared._ZN7cutlass13device_kernelINS_4conv6kernel13ConvUniversalINS1_16ConvProblemShapeILNS1_8OperatorE1ELi3EEENS1_10collective14CollectiveConvINS1_46MainloopSm90TmaGmmaWarpSpecializedImplicitGemmILS5_1ELi5ELi3EN4cute5tupleIJNSA_1CILi2EEENSC_ILi1EEESE_EEENS1_36KernelImplicitTmaWarpSpecializedSm90ELi1EEENSB_IJNSC_ILi256EEENSC_ILi64EEENSB_IJSJ_EEEEEENS_10bfloat16_tESM_NSA_8TiledMMAINSA_8MMA_AtomIJNSA_4SM904GMMA27MMA_64x64x16_F32BF16BF16_SSILNSQ_5MajorE0ELSS_1ELNSQ_7ScaleInE1ELST_1EEEEEENSA_6LayoutINSB_IJSE_SE_SE_EEENSB_IJNSC_ILi0EEESY_SY_EEEEENSB_IJNSA_10UnderscoreES11_S11_EEEEENS7_6detail26Sm90ImplicitGemmTileTraitsINSA_20SM90_TMA_LOAD_IM2COLENSA_14ComposedLayoutINSA_7SwizzleILi3ELi4ELi3EEENSA_18smem_ptr_flag_bitsILi16EEENSW_INSB_IJNSB_IJNSC_ILi8EEENSC_ILi32EEEEEENSB_IJSJ_SE_EEENSB_IJSE_NSC_ILi5EEEEEEEEENSB_IJNSB_IJSJ_NSC_ILi512EEEEEENSB_IJSE_SY_EEENSB_IJSY_NSC_ILi16384EEEEEEEEEEEEEvEENS15_INSA_23SM90_TMA_LOAD_MULTICASTENS17_IS19_S1B_NSW_INSB_IJS1F_NSB_IJS1C_S1C_EEES1H_EEENSB_IJS1L_S1K_NSB_IJSY_NSC_ILi4096EEEEEEEEEEEEEvEEEENS_8epilogue10collective6detail29Sm90TmaWarpSpecializedAdapterINS23_15DefaultEpilogueISM_NSB_IJNSB_IJllllEEESE_SY_EEES28_NS22_6thread17LinearCombinationISM_Li1EffLNS29_9ScaleType4KindE0ELNS_15FloatRoundStyleE2ESM_EENS_4gemm15EpilogueDefaultEEEEEvvEEEEvNT_6ParamsE,"aw",@nobits
	.sectionflags	@""
	.align	16
	.zero		1024


//--------------------- .nv.shared.reserved.0     --------------------------
	.section	.nv.shared.reserved.0,"aw",@nobits
	.weak		__nv_reservedSMEM_offset_0_alias
	.size		__nv_reservedSMEM_offset_0_alias, 0, 0
	.other		__nv_reservedSMEM_offset_0_alias,@"STO_CUDA_RESERVED_SHARED STV_DEFAULT"
__nv_reservedSMEM_offset_0_alias:
	.zero		0


//--------------------- .nv.global                --------------------------
	.section	.nv.global,"aw",@nobits
.nv.global:
	.type		_ZN39_INTERNAL_8dceebcb_4_k_cu_ca9e94b0_29374cute1_E,@object
	.size		_ZN39_INTERNAL_8dceebcb_4_k_cu_ca9e94b0_29374cute1_E,(_ZN39_INTERNAL_8dceebcb_4_k_cu_ca9e94b0_29374cuda3std3__45__cpo6cbeginE - _ZN39_INTERNAL_8dceebcb_4_k_cu_ca9e94b0_29374cute1_E)
_ZN39_INTERNAL_8dceebcb_4_k_cu_ca9e94b0_29374cute1_E:
	.zero		1
	.type		_ZN39_INTERNAL_8dceebcb_4_k_cu_ca9e94b0_29374cuda3std3__45__cpo6cbeginE,@object
	.size		_ZN39_INTERNAL_8dceebcb_4_k_cu_ca9e94b0_29374cuda3std3__45__cpo6cbeginE,(_ZN39_INTERNAL_8dceebcb_4_k_cu_ca9e94b0_29374cuda3std3__48in_placeE - _ZN39_INTERNAL_8dceebcb_4_k_cu_ca9e94b0_29374cuda3std3__45__cpo6cbeginE)
_ZN39_INTERNAL_8dceebcb_4_k_cu_ca9e94b0_29374cuda3std3__45__cpo6cbeginE:
	.zero		1
	.type		_ZN39_INTERNAL_8dceebcb_4_k_cu_ca9e94b0_29374cuda3std3__48in_placeE,@object
	.size		_ZN39_INTERNAL_8dceebcb_4_k_cu_ca9e94b0_29374cuda3std3__48in_placeE,(_ZN39_INTERNAL_8dceebcb_4_k_cu_ca9e94b0_29374cuda3std6ranges3__45__cpo9iter_moveE - _ZN39_INTERNAL_8dceebcb_4_k_cu_ca9e94b0_29374cuda3std3__48in_placeE)
_ZN39_INTERNAL_8dceebcb_4_k_cu_ca9e94b0_29374cuda3std3__48in_placeE:
	.zero		1
	.type		_ZN39_INTERNAL_8dceebcb_4_k_cu_ca9e94b0_29374cuda3std6ranges3__45__cpo9iter_moveE,@object
	.size		_ZN39_INTERNAL_8dceebcb_4_k_cu_ca9e94b0_29374cuda3std6ranges3__45__cpo9iter_moveE,(_ZN39_INTERNAL_8dceebcb_4_k_cu_ca9e94b0_29374cuda3std3__45__cpo5beginE - _ZN39_INTERNAL_8dceebcb_4_k_cu_ca9e94b0_29374cuda3std6ranges3__45__cpo9iter_moveE)
_ZN39_INTERNAL_8dceebcb_4_k_cu_ca9e94b0_29374cuda3std6ranges3__45__cpo9iter_moveE:
	.zero		1
	.type		_ZN39_INTERNAL_8dceebcb_4_k_cu_ca9e94b0_29374cuda3std3__45__cpo5beginE,@object
	.size		_ZN39_INTERNAL_8dceebcb_4_k_cu_ca9e94b0_29374cuda3std3__45__cpo5beginE,(_ZN39_INTERNAL_8dceebcb_4_k_cu_ca9e94b0_29374cuda3std3__441_GLOBAL__N__8dceebcb_4_k_cu_ca9e94b0_29376ignoreE - _ZN39_INTERNAL_8dceebcb_4_k_cu_ca9e94b0_29374cuda3std3__45__cpo5beginE)
_ZN39_INTERNAL_8dceebcb_4_k_cu_ca9e94b0_29374cuda3std3__45__cpo5beginE:
	.zero		1
	.type		_ZN39_INTERNAL_8dceebcb_4_k_cu_ca9e94b0_29374cuda3std3__441_GLOBAL__N__8dceebcb_4_k_cu_ca9e94b0_29376ignoreE,@object
	.size		_ZN39_INTERNAL_8dceebcb_4_k_cu_ca9e94b0_29374cuda3std3__441_GLOBAL__N__8dceebcb_4_k_cu_ca9e94b0_29376ignoreE,(_ZN39_INTERNAL_8dceebcb_4_k_cu_ca9e94b0_29374cute7productE - _ZN39_INTERNAL_8dceebcb_4_k_cu_ca9e94b0_29374cuda3std3__441_GLOBAL__N__8dceebcb_4_k_cu_ca9e94b0_29376ignoreE)
_ZN39_INTERNAL_8dceebcb_4_k_cu_ca9e94b0_29374cuda3std3__441_GLOBAL__N__8dceebcb_4_k_cu_ca9e94b0_29376ignoreE:
	.zero		1
	.type		_ZN39_INTERNAL_8dceebcb_4_k_cu_ca9e94b0_29374cute7productE,@object
	.size		_ZN39_INTERNAL_8dceebcb_4_k_cu_ca9e94b0_29374cute7productE,(_ZN39_INTERNAL_8dceebcb_4_k_cu_ca9e94b0_29374cuda3std3__45__cpo3endE - _ZN39_INTERNAL_8dceebcb_4_k_cu_ca9e94b0_29374cute7productE)
_ZN39_INTERNAL_8dceebcb_4_k_cu_ca9e94b0_29374cute7productE:
	.zero		1
	.type		_ZN39_INTERNAL_8dceebcb_4_k_cu_ca9e94b0_29374cuda3std3__45__cpo3endE,@object
	.size		_ZN39_INTERNAL_8dceebcb_4_k_cu_ca9e94b0_29374cuda3std3__45__cpo3endE,(_ZN39_INTERNAL_8dceebcb_4_k_cu_ca9e94b0_29374cuda3std3__419piecewise_constructE - _ZN39_INTERNAL_8dceebcb_4_k_cu_ca9e94b0_29374cuda3std3__45__cpo3endE)
_ZN39_INTERNAL_8dceebcb_4_k_cu_ca9e94b0_29374cuda3std3__45__cpo3endE:
	.zero		1
	.type		_ZN39_INTERNAL_8dceebcb_4_k_cu_ca9e94b0_29374cuda3std3__419piecewise_constructE,@object
	.size		_ZN39_INTERNAL_8dceebcb_4_k_cu_ca9e94b0_29374cuda3std3__419piecewise_constructE,(_ZN39_INTERNAL_8dceebcb_4_k_cu_ca9e94b0_29374cuda3std3__45__cpo4cendE - _ZN39_INTERNAL_8dceebcb_4_k_cu_ca9e94b0_29374cuda3std3__419piecewise_constructE)
_ZN39_INTERNAL_8dceebcb_4_k_cu_ca9e94b0_29374cuda3std3__419piecewise_constructE:
	.zero		1
	.type		_ZN39_INTERNAL_8dceebcb_4_k_cu_ca9e94b0_29374cuda3std3__45__cpo4cendE,@object
	.size		_ZN39_INTERNAL_8dceebcb_4_k_cu_ca9e94b0_29374cuda3std3__45__cpo4cendE,(_ZN39_INTERNAL_8dceebcb_4_k_cu_ca9e94b0_29374cuda3std6ranges3__45__cpo4swapE - _ZN39_INTERNAL_8dceebcb_4_k_cu_ca9e94b0_29374cuda3std3__45__cpo4cendE)
_ZN39_INTERNAL_8dceebcb_4_k_cu_ca9e94b0_29374cuda3std3__45__cpo4cendE:
	.zero		1
	.type		_ZN39_INTERNAL_8dceebcb_4_k_cu_ca9e94b0_29374cuda3std6ranges3__45__cpo4swapE,@object
	.size		_ZN39_INTERNAL_8dceebcb_4_k_cu_ca9e94b0_29374cuda3std6ranges3__45__cpo4swapE,(.L_7 - _ZN39_INTERNAL_8dceebcb_4_k_cu_ca9e94b0_29374cuda3std6ranges3__45__cpo4swapE)
_ZN39_INTERNAL_8dceebcb_4_k_cu_ca9e94b0_29374cuda3std6ranges3__45__cpo4swapE:
	.zero		1
.L_7:


//--------------------- .nv.constant0._ZN7cutlass13device_kernelINS_4conv6kernel13ConvUniversalINS1_16ConvProblemShapeILNS1_8OperatorE1ELi3EEENS1_10collective14CollectiveConvINS1_46MainloopSm90TmaGmmaWarpSpecializedImplicitGemmILS5_1ELi5ELi3EN4cute5tupleIJNSA_1CILi2EEENSC_ILi1EEESE_EEENS1_36KernelImplicitTmaWarpSpecializedSm90ELi1EEENSB_IJNSC_ILi256EEENSC_ILi64EEENSB_IJSJ_EEEEEENS_10bfloat16_tESM_NSA_8TiledMMAINSA_8MMA_AtomIJNSA_4SM904GMMA27MMA_64x64x16_F32BF16BF16_SSILNSQ_5MajorE0ELSS_1ELNSQ_7ScaleInE1ELST_1EEEEEENSA_6LayoutINSB_IJSE_SE_SE_EEENSB_IJNSC_ILi0EEESY_SY_EEEEENSB_IJNSA_10UnderscoreES11_S11_EEEEENS7_6detail26Sm90ImplicitGemmTileTraitsINSA_20SM90_TMA_LOAD_IM2COLENSA_14ComposedLayoutINSA_7SwizzleILi3ELi4ELi3EEENSA_18smem_ptr_flag_bitsILi16EEENSW_INSB_IJNSB_IJNSC_ILi8EEENSC_ILi32EEEEEENSB_IJSJ_SE_EEENSB_IJSE_NSC_ILi5EEEEEEEEENSB_IJNSB_IJSJ_NSC_ILi512EEEEEENSB_IJSE_SY_EEENSB_IJSY_NSC_ILi16384EEEEEEEEEEEEEvEENS15_INSA_23SM90_TMA_LOAD_MULTICASTENS17_IS19_S1B_NSW_INSB_IJS1F_NSB_IJS1C_S1C_EEES1H_EEENSB_IJS1L_S1K_NSB_IJSY_NSC_ILi4096EEEEEEEEEEEEEvEEEENS_8epilogue10collective6detail29Sm90TmaWarpSpecializedAdapterINS23_15DefaultEpilogueISM_NSB_IJNSB_IJllllEEESE_SY_EEES28_NS22_6thread17LinearCombinationISM_Li1EffLNS29_9ScaleType4KindE0ELNS_15FloatRoundStyleE2ESM_EENS_4gemm15EpilogueDefaultEEEEEvvEEEEvNT_6ParamsE --------------------------
	.section	.nv.constant0._ZN7cutlass13device_kernelINS_4conv6kernel13ConvUniversalINS1_16ConvProblemShapeILNS1_8OperatorE1ELi3EEENS1_10collective14CollectiveConvINS1_46MainloopSm90TmaGmmaWarpSpecializedImplicitGemmILS5_1ELi5ELi3EN4cute5tupleIJNSA_1CILi2EEENSC_ILi1EEESE_EEENS1_36KernelImplicitTmaWarpSpecializedSm90ELi1EEENSB_IJNSC_ILi256EEENSC_ILi64EEENSB_IJSJ_EEEEEENS_10bfloat16_tESM_NSA_8TiledMMAINSA_8MMA_AtomIJNSA_4SM904GMMA27MMA_64x64x16_F32BF16BF16_SSILNSQ_5MajorE0ELSS_1ELNSQ_7ScaleInE1ELST_1EEEEEENSA_6LayoutINSB_IJSE_SE_SE_EEENSB_IJNSC_ILi0EEESY_SY_EEEEENSB_IJNSA_10UnderscoreES11_S11_EEEEENS7_6detail26Sm90ImplicitGemmTileTraitsINSA_20SM90_TMA_LOAD_IM2COLENSA_14ComposedLayoutINSA_7SwizzleILi3ELi4ELi3EEENSA_18smem_ptr_flag_bitsILi16EEENSW_INSB_IJNSB_IJNSC_ILi8EEENSC_ILi32EEEEEENSB_IJSJ_SE_EEENSB_IJSE_NSC_ILi5EEEEEEEEENSB_IJNSB_IJSJ_NSC_ILi512EEEEEENSB_IJSE_SY_EEENSB_IJSY_NSC_ILi16384EEEEEEEEEEEEEvEENS15_INSA_23SM90_TMA_LOAD_MULTICASTENS17_IS19_S1B_NSW_INSB_IJS1F_NSB_IJS1C_S1C_EEES1H_EEENSB_IJS1L_S1K_NSB_IJSY_NSC_ILi4096EEEEEEEEEEEEEvEEEENS_8epilogue10collective6detail29Sm90TmaWarpSpecializedAdapterINS23_15DefaultEpilogueISM_NSB_IJNSB_IJllllEEESE_SY_EEES28_NS22_6thread17LinearCombinationISM_Li1EffLNS29_9ScaleType4KindE0ELNS_15FloatRoundStyleE2ESM_EENS_4gemm15EpilogueDefaultEEEEEvvEEEEvNT_6ParamsE,"a",@progbits
	.sectionflags	@""
	.align	4
.nv.constant0._ZN7cutlass13device_kernelINS_4conv6kernel13ConvUniversalINS1_16ConvProblemShapeILNS1_8OperatorE1ELi3EEENS1_10collective14CollectiveConvINS1_46MainloopSm90TmaGmmaWarpSpecializedImplicitGemmILS5_1ELi5ELi3EN4cute5tupleIJNSA_1CILi2EEENSC_ILi1EEESE_EEENS1_36KernelImplicitTmaWarpSpecializedSm90ELi1EEENSB_IJNSC_ILi256EEENSC_ILi64EEENSB_IJSJ_EEEEEENS_10bfloat16_tESM_NSA_8TiledMMAINSA_8MMA_AtomIJNSA_4SM904GMMA27MMA_64x64x16_F32BF16BF16_SSILNSQ_5MajorE0ELSS_1ELNSQ_7ScaleInE1ELST_1EEEEEENSA_6LayoutINSB_IJSE_SE_SE_EEENSB_IJNSC_ILi0EEESY_SY_EEEEENSB_IJNSA_10UnderscoreES11_S11_EEEEENS7_6detail26Sm90ImplicitGemmTileTraitsINSA_20SM90_TMA_LOAD_IM2COLENSA_14ComposedLayoutINSA_7SwizzleILi3ELi4ELi3EEENSA_18smem_ptr_flag_bitsILi16EEENSW_INSB_IJNSB_IJNSC_ILi8EEENSC_ILi32EEEEEENSB_IJSJ_SE_EEENSB_IJSE_NSC_ILi5EEEEEEEEENSB_IJNSB_IJSJ_NSC_ILi512EEEEEENSB_IJSE_SY_EEENSB_IJSY_NSC_ILi16384EEEEEEEEEEEEEvEENS15_INSA_23SM90_TMA_LOAD_MULTICASTENS17_IS19_S1B_NSW_INSB_IJS1F_NSB_IJS1C_S1C_EEES1H_EEENSB_IJS1L_S1K_NSB_IJSY_NSC_ILi4096EEEEEEEEEEEEEvEEEENS_8epilogue10collective6detail29Sm90TmaWarpSpecializedAdapterINS23_15DefaultEpilogueISM_NSB_IJNSB_IJllllEEESE_SY_EEES28_NS22_6thread17LinearCombinationISM_Li1EffLNS29_9ScaleType4KindE0ELNS_15FloatRoundStyleE2ESM_EENS_4gemm15EpilogueDefaultEEEEEvvEEEEvNT_6ParamsE:
	.zero		1664


//--------------------- SYMBOLS --------------------------

	.type		.nv.reservedSmem.offset0,@object
	.size		.nv.reservedSmem.offset0,0x4
